	.target	sm_90a

	.elftype	@"ET_EXEC"


//--------------------- .note.nv.tkinfo           --------------------------
	.section	.note.nv.tkinfo,"",@"SHT_NOTE"
	.sectionflags	@"SHF_NOTE_NV_TKINFO"
	.tkinfo
        /*0018*/ 	.word	0x00000002
        /*0030*/ 	.string	""
        /*0030*/ 	.string	"ptxas"
        /*0030*/ 	.string	"Cuda compilation tools, release 13.0, V13.0.88"
        /*0030*/ 	.string	"Build cuda_13.0.r13.0/compiler.36424714_0"
        /*0030*/ 	.string	"-arch sm_90a -m 64 "



//--------------------- .note.nv.cuinfo           --------------------------
	.section	.note.nv.cuinfo,"",@"SHT_NOTE"
	.sectionflags	@"SHF_NOTE_NV_CUINFO"
        /*0018*/ 	.short	0x0002
        /*001a*/ 	.short	0x005a
        /*001c*/ 	.short	0x0082
	.zero		2


//--------------------- .nv.info                  --------------------------
	.section	.nv.info,"",@"SHT_CUDA_INFO"
	.align	4


	//----- nvinfo : EIATTR_REGCOUNT
	.align		4
        /*0000*/ 	.byte	0x04, 0x2f
        /*0002*/ 	.short	(.L_12 - .L_11)
	.align		4
.L_11:
        /*0004*/ 	.word	index@(_ZN7cutlass13device_kernelINS_4gemm6kernel13GemmUniversalIN4cute5tupleIJiiiiEEENS1_10collective13CollectiveMmaINS1_37MainloopSm90TmaGmmaWarpSpecializedFP8ILi18ENS5_IJNS4_1CILi1EEENSA_ILi2EEESB_EEENS1_35KernelTmaWarpSpecializedCooperativeEEENS5_IJNSA_ILi256EEENSA_ILi128EEENSA_ILi32EEEEEENS_12float_e5m2_tENS5_IJlSB_lEEESK_SL_NS4_8TiledMMAINS4_8MMA_AtomIJNS4_4SM904GMMA31MMA_64x128x32_F32E5M2E5M2_SS_TNILNSP_7ScaleInE1ELSR_1EEEEEENS4_6LayoutINS5_IJSC_SB_SB_EEENS5_IJSB_NSA_ILi0EEESW_EEEEENS5_IJNS4_10UnderscoreESZ_SZ_EEEEENS4_23SM90_TMA_LOAD_MULTICASTENS4_14ComposedLayoutINS4_7SwizzleILi1ELi4ELi3EEENS4_18smem_ptr_flag_bitsILi8EEENSU_INS5_IJNSA_ILi8EEESI_EEENS5_IJSI_SB_EEEEEEEvNS4_8identityENS4_13SM90_TMA_LOADES1C_vS1D_EENS_8epilogue10collective6detail29Sm90TmaWarpSpecializedAdapterINS1H_15DefaultEpilogueISK_SL_SL_NS1G_6thread17LinearCombinationISK_Li1EffLNS1L_9ScaleType4KindE0ELNS_15FloatRoundStyleE2ESK_EENS1_15EpilogueDefaultEEEEEvvEEEEvNT_6ParamsE)
        /*0008*/ 	.word	0x000000a8


	//----- nvinfo : EIATTR_FRAME_SIZE
	.align		4
.L_12:
        /*000c*/ 	.byte	0x04, 0x11
        /*000e*/ 	.short	(.L_14 - .L_13)
	.align		4
.L_13:
        /*0010*/ 	.word	index@(_ZN7cutlass13device_kernelINS_4gemm6kernel13GemmUniversalIN4cute5tupleIJiiiiEEENS1_10collective13CollectiveMmaINS1_37MainloopSm90TmaGmmaWarpSpecializedFP8ILi18ENS5_IJNS4_1CILi1EEENSA_ILi2EEESB_EEENS1_35KernelTmaWarpSpecializedCooperativeEEENS5_IJNSA_ILi256EEENSA_ILi128EEENSA_ILi32EEEEEENS_12float_e5m2_tENS5_IJlSB_lEEESK_SL_NS4_8TiledMMAINS4_8MMA_AtomIJNS4_4SM904GMMA31MMA_64x128x32_F32E5M2E5M2_SS_TNILNSP_7ScaleInE1ELSR_1EEEEEENS4_6LayoutINS5_IJSC_SB_SB_EEENS5_IJSB_NSA_ILi0EEESW_EEEEENS5_IJNS4_10UnderscoreESZ_SZ_EEEEENS4_23SM90_TMA_LOAD_MULTICASTENS4_14ComposedLayoutINS4_7SwizzleILi1ELi4ELi3EEENS4_18smem_ptr_flag_bitsILi8EEENSU_INS5_IJNSA_ILi8EEESI_EEENS5_IJSI_SB_EEEEEEEvNS4_8identityENS4_13SM90_TMA_LOADES1C_vS1D_EENS_8epilogue10collective6detail29Sm90TmaWarpSpecializedAdapterINS1H_15DefaultEpilogueISK_SL_SL_NS1G_6thread17LinearCombinationISK_Li1EffLNS1L_9ScaleType4KindE0ELNS_15FloatRoundStyleE2ESK_EENS1_15EpilogueDefaultEEEEEvvEEEEvNT_6ParamsE)
        /*0014*/ 	.word	0x00000100


	//----- nvinfo : EIATTR_MIN_STACK_SIZE
	.align		4
.L_14:
        /*0018*/ 	.byte	0x04, 0x12
        /*001a*/ 	.short	(.L_16 - .L_15)
	.align		4
.L_15:
        /*001c*/ 	.word	index@(_ZN7cutlass13device_kernelINS_4gemm6kernel13GemmUniversalIN4cute5tupleIJiiiiEEENS1_10collective13CollectiveMmaINS1_37MainloopSm90TmaGmmaWarpSpecializedFP8ILi18ENS5_IJNS4_1CILi1EEENSA_ILi2EEESB_EEENS1_35KernelTmaWarpSpecializedCooperativeEEENS5_IJNSA_ILi256EEENSA_ILi128EEENSA_ILi32EEEEEENS_12float_e5m2_tENS5_IJlSB_lEEESK_SL_NS4_8TiledMMAINS4_8MMA_AtomIJNS4_4SM904GMMA31MMA_64x128x32_F32E5M2E5M2_SS_TNILNSP_7ScaleInE1ELSR_1EEEEEENS4_6LayoutINS5_IJSC_SB_SB_EEENS5_IJSB_NSA_ILi0EEESW_EEEEENS5_IJNS4_10UnderscoreESZ_SZ_EEEEENS4_23SM90_TMA_LOAD_MULTICASTENS4_14ComposedLayoutINS4_7SwizzleILi1ELi4ELi3EEENS4_18smem_ptr_flag_bitsILi8EEENSU_INS5_IJNSA_ILi8EEESI_EEENS5_IJSI_SB_EEEEEEEvNS4_8identityENS4_13SM90_TMA_LOADES1C_vS1D_EENS_8epilogue10collective6detail29Sm90TmaWarpSpecializedAdapterINS1H_15DefaultEpilogueISK_SL_SL_NS1G_6thread17LinearCombinationISK_Li1EffLNS1L_9ScaleType4KindE0ELNS_15FloatRoundStyleE2ESK_EENS1_15EpilogueDefaultEEEEEvvEEEEvNT_6ParamsE)
        /*0020*/ 	.word	0x00000100
.L_16:


//--------------------- .nv.compat                --------------------------
	.section	.nv.compat,"",@"SHT_CUDA_COMPAT_INFO"
	.align	4
        /*0000*/ 	.byte	0x02, 0x09, 0x01, 0x00, 0x02, 0x02, 0x04, 0x00, 0x02, 0x05, 0x05, 0x00, 0x03, 0x07, 0x01, 0x01
        /*0010*/ 	.byte	0x02, 0x03, 0x01, 0x00, 0x02, 0x06, 0x01, 0x00, 0x04, 0x0b, 0x08, 0x00, 0x00, 0x00, 0x00, 0x00
        /*0020*/ 	.byte	0x00, 0x00, 0x00, 0x00


//--------------------- .nv.info._ZN7cutlass13device_kernelINS_4gemm6kernel13GemmUniversalIN4cute5tupleIJiiiiEEENS1_10collective13CollectiveMmaINS1_37MainloopSm90TmaGmmaWarpSpecializedFP8ILi18ENS5_IJNS4_1CILi1EEENSA_ILi2EEESB_EEENS1_35KernelTmaWarpSpecializedCooperativeEEENS5_IJNSA_ILi256EEENSA_ILi128EEENSA_ILi32EEEEEENS_12float_e5m2_tENS5_IJlSB_lEEESK_SL_NS4_8TiledMMAINS4_8MMA_AtomIJNS4_4SM904GMMA31MMA_64x128x32_F32E5M2E5M2_SS_TNILNSP_7ScaleInE1ELSR_1EEEEEENS4_6LayoutINS5_IJSC_SB_SB_EEENS5_IJSB_NSA_ILi0EEESW_EEEEENS5_IJNS4_10UnderscoreESZ_SZ_EEEEENS4_23SM90_TMA_LOAD_MULTICASTENS4_14ComposedLayoutINS4_7SwizzleILi1ELi4ELi3EEENS4_18smem_ptr_flag_bitsILi8EEENSU_INS5_IJNSA_ILi8EEESI_EEENS5_IJSI_SB_EEEEEEEvNS4_8identityENS4_13SM90_TMA_LOADES1C_vS1D_EENS_8epilogue10collective6detail29Sm90TmaWarpSpecializedAdapterINS1H_15DefaultEpilogueISK_SL_SL_NS1G_6thread17LinearCombinationISK_Li1EffLNS1L_9ScaleType4KindE0ELNS_15FloatRoundStyleE2ESK_EENS1_15EpilogueDefaultEEEEEvvEEEEvNT_6ParamsE --------------------------
	.section	.nv.info._ZN7cutlass13device_kernelINS_4gemm6kernel13GemmUniversalIN4cute5tupleIJiiiiEEENS1_10collective13CollectiveMmaINS1_37MainloopSm90TmaGmmaWarpSpecializedFP8ILi18ENS5_IJNS4_1CILi1EEENSA_ILi2EEESB_EEENS1_35KernelTmaWarpSpecializedCooperativeEEENS5_IJNSA_ILi256EEENSA_ILi128EEENSA_ILi32EEEEEENS_12float_e5m2_tENS5_IJlSB_lEEESK_SL_NS4_8TiledMMAINS4_8MMA_AtomIJNS4_4SM904GMMA31MMA_64x128x32_F32E5M2E5M2_SS_TNILNSP_7ScaleInE1ELSR_1EEEEEENS4_6LayoutINS5_IJSC_SB_SB_EEENS5_IJSB_NSA_ILi0EEESW_EEEEENS5_IJNS4_10UnderscoreESZ_SZ_EEEEENS4_23SM90_TMA_LOAD_MULTICASTENS4_14ComposedLayoutINS4_7SwizzleILi1ELi4ELi3EEENS4_18smem_ptr_flag_bitsILi8EEENSU_INS5_IJNSA_ILi8EEESI_EEENS5_IJSI_SB_EEEEEEEvNS4_8identityENS4_13SM90_TMA_LOADES1C_vS1D_EENS_8epilogue10collective6detail29Sm90TmaWarpSpecializedAdapterINS1H_15DefaultEpilogueISK_SL_SL_NS1G_6thread17LinearCombinationISK_Li1EffLNS1L_9ScaleType4KindE0ELNS_15FloatRoundStyleE2ESK_EENS1_15EpilogueDefaultEEEEEvvEEEEvNT_6ParamsE,"",@"SHT_CUDA_INFO"
	.sectionflags	@""
	.align	4


	//----- nvinfo : EIATTR_CUDA_API_VERSION
	.align		4
        /*0000*/ 	.byte	0x04, 0x37
        /*0002*/ 	.short	(.L_18 - .L_17)
.L_17:
        /*0004*/ 	.word	0x00000082


	//----- nvinfo : EIATTR_KPARAM_INFO
	.align		4
.L_18:
        /*0008*/ 	.byte	0x04, 0x17
        /*000a*/ 	.short	(.L_20 - .L_19)
.L_19:
        /*000c*/ 	.word	0x00000000
        /*0010*/ 	.short	0x0000
        /*0012*/ 	.short	0x0070
        /*0014*/ 	.byte	0x00, 0xf0, 0x01, 0x10


	//----- nvinfo : EIATTR_SPARSE_MMA_MASK
	.align		4
.L_20:
        /*0018*/ 	.byte	0x03, 0x50
        /*001a*/ 	.short	0x0000


	//----- nvinfo : EIATTR_MAXREG_COUNT
	.align		4
        /*001c*/ 	.byte	0x03, 0x1b
        /*001e*/ 	.short	0x00a8


	//----- nvinfo : EIATTR_NUM_BARRIERS
	.align		4
        /*0020*/ 	.byte	0x02, 0x4c
        /*0022*/ 	.byte	0x01
	.zero		1


	//----- nvinfo : EIATTR_ANNOTATIONS
	.align		4
        /*0024*/ 	.byte	0x04, 0x55
        /*0026*/ 	.short	(.L_22 - .L_21)


	//   ....[0]....
.L_21:
        /*0028*/ 	.word	0x00000001
        /*002c*/ 	.byte	0x60, 0x08, 0x00, 0x00, 0x01, 0x00, 0x00, 0x00, 0x90, 0x0a, 0x00, 0x00, 0x01, 0x00, 0x00, 0x00
        /* <DEDUP_REMOVED lines=195> */
        /*0c6c*/ 	.byte	0x10, 0x0d, 0x01, 0x00, 0x01, 0x00, 0x00, 0x00, 0x60, 0x0d, 0x01, 0x00


	//----- nvinfo : EIATTR_MERCURY_ISA_VERSION
	.align		4
.L_22:
        /*0c78*/ 	.byte	0x03, 0x5f
        /*0c7a*/ 	.short	0x0101


	//----- nvinfo : EIATTR_INT_WARP_WIDE_INSTR_OFFSETS
	.align		4
        /*0c7c*/ 	.byte	0x04, 0x31
        /*0c7e*/ 	.short	(.L_24 - .L_23)


	//   ....[0]....
.L_23:
        /*0c80*/ 	.word	0x00000720


	//   ....[1]....
        /*0c84*/ 	.word	0x00000740


	//   ....[2]....
        /*0c88*/ 	.word	0x00000890


	//----- nvinfo : EIATTR_COOP_GROUP_MASK_REGIDS
	.align		4
.L_24:
        /*0c8c*/ 	.byte	0x04, 0x29
        /*0c8e*/ 	.short	(.L_26 - .L_25)


	//   ....[0]....
.L_25:
        /*0c90*/ 	.word	0xffffffff


	//   ....[1]....
        /*0c94*/ 	.word	0xffffffff


	//   ....[2]....
        /*0c98*/ 	.word	0xffffffff


	//   ....[3]....
        /*0c9c*/ 	.word	0xffffffff


	//   ....[4]....
        /*0ca0*/ 	.word	0xffffffff


	//   ....[5]....
        /*0ca4*/ 	.word	0xffffffff


	//----- nvinfo : EIATTR_COOP_GROUP_INSTR_OFFSETS
	.align		4
.L_26:
        /*0ca8*/ 	.byte	0x04, 0x28
        /*0caa*/ 	.short	(.L_28 - .L_27)


	//   ....[0]....
.L_27:
        /*0cac*/ 	.word	0x00000070


	//   ....[1]....
        /*0cb0*/ 	.word	0x00000080


	//   ....[2]....
        /*0cb4*/ 	.word	0x000001a0


	//   ....[3]....
        /*0cb8*/ 	.word	0x000005b0


	//   ....[4]....
        /*0cbc*/ 	.word	0x000009a0


	//   ....[5]....
        /*0cc0*/ 	.word	0x00001720


	//----- nvinfo : EIATTR_REG_RECONFIG
	.align		4
.L_28:
        /*0cc4*/ 	.byte	0x01, 0x54
	.zero		2


	//----- nvinfo : EIATTR_MBARRIER_INSTR_OFFSETS
	.align		4
        /*0cc8*/ 	.byte	0x04, 0x39
        /*0cca*/ 	.short	(.L_30 - .L_29)


	//   ....[0]....
.L_29:
        /*0ccc*/ 	.word	0x00000340
        /*0cd0*/ 	.word	0x000000ff
        /*0cd4*/ 	.word	0x00000000
        /*0cd8*/ 	.short	0x0100
        /*0cda*/ 	.byte	0x09
	.zero		1


	//   ....[1]....
        /*0cdc*/ 	.word	0x00000350
        /*0ce0*/ 	.word	0x000000ff
        /*0ce4*/ 	.word	0x00000090
        /*0ce8*/ 	.short	0x0100
        /*0cea*/ 	.byte	0x09
	.zero		1


	//   ....[2]....
        /*0cec*/ 	.word	0x00000360
        /*0cf0*/ 	.word	0x000000ff
        /*0cf4*/ 	.word	0x00000008
        /*0cf8*/ 	.short	0x0100
        /*0cfa*/ 	.byte	0x09
	.zero		1


	//   ....[3]....
        /*0cfc*/ 	.word	0x00000370
        /*0d00*/ 	.word	0x000000ff
        /*0d04*/ 	.word	0x00000098
        /*0d08*/ 	.short	0x0100
        /*0d0a*/ 	.byte	0x09
	.zero		1


	//   ....[4]....
        /*0d0c*/ 	.word	0x00000380
        /*0d10*/ 	.word	0x000000ff
        /*0d14*/ 	.word	0x00000010
        /*0d18*/ 	.short	0x0100
        /*0d1a*/ 	.byte	0x09
	.zero		1


	//   ....[5]....
        /*0d1c*/ 	.word	0x00000390
        /*0d20*/ 	.word	0x000000ff
        /*0d24*/ 	.word	0x000000a0
        /*0d28*/ 	.short	0x0100
        /*0d2a*/ 	.byte	0x09
	.zero		1


	//   ....[6]....
        /*0d2c*/ 	.word	0x000003a0
        /*0d30*/ 	.word	0x000000ff
        /*0d34*/ 	.word	0x00000018
        /*0d38*/ 	.short	0x0100
        /*0d3a*/ 	.byte	0x09
	.zero		1


	//   ....[7]....
        /*0d3c*/ 	.word	0x000003b0
        /*0d40*/ 	.word	0x000000ff
        /*0d44*/ 	.word	0x000000a8
        /*0d48*/ 	.short	0x0100
        /*0d4a*/ 	.byte	0x09
	.zero		1


	//   ....[8]....
        /*0d4c*/ 	.word	0x000003c0
        /*0d50*/ 	.word	0x000000ff
        /*0d54*/ 	.word	0x00000020
        /*0d58*/ 	.short	0x0100
        /*0d5a*/ 	.byte	0x09
	.zero		1


	//   ....[9]....
        /*0d5c*/ 	.word	0x000003d0
        /*0d60*/ 	.word	0x000000ff
        /*0d64*/ 	.word	0x000000b0
        /*0d68*/ 	.short	0x0100
        /*0d6a*/ 	.byte	0x09
	.zero		1


	//   ....[10]....
        /*0d6c*/ 	.word	0x000003e0
        /*0d70*/ 	.word	0x000000ff
        /*0d74*/ 	.word	0x00000028
        /*0d78*/ 	.short	0x0100
        /*0d7a*/ 	.byte	0x09
	.zero		1


	//   ....[11]....
        /*0d7c*/ 	.word	0x000003f0
        /*0d80*/ 	.word	0x000000ff
        /*0d84*/ 	.word	0x000000b8
        /*0d88*/ 	.short	0x0100
        /*0d8a*/ 	.byte	0x09
	.zero		1


	//   ....[12]....
        /*0d8c*/ 	.word	0x00000400
        /*0d90*/ 	.word	0x000000ff
        /*0d94*/ 	.word	0x00000030
        /*0d98*/ 	.short	0x0100
        /*0d9a*/ 	.byte	0x09
	.zero		1


	//   ....[13]....
        /*0d9c*/ 	.word	0x00000410
        /*0da0*/ 	.word	0x000000ff
        /*0da4*/ 	.word	0x000000c0
        /*0da8*/ 	.short	0x0100
        /*0daa*/ 	.byte	0x09
	.zero		1


	//   ....[14]....
        /*0dac*/ 	.word	0x00000420
        /*0db0*/ 	.word	0x000000ff
        /*0db4*/ 	.word	0x00000038
        /*0db8*/ 	.short	0x0100
        /*0dba*/ 	.byte	0x09
	.zero		1


	//   ....[15]....
        /*0dbc*/ 	.word	0x00000430
        /*0dc0*/ 	.word	0x000000ff
        /*0dc4*/ 	.word	0x000000c8
        /*0dc8*/ 	.short	0x0100
        /*0dca*/ 	.byte	0x09
	.zero		1


	//   ....[16]....
        /*0dcc*/ 	.word	0x00000440
        /*0dd0*/ 	.word	0x000000ff
        /*0dd4*/ 	.word	0x00000040
        /*0dd8*/ 	.short	0x0100
        /*0dda*/ 	.byte	0x09
	.zero		1


	//   ....[17]....
        /*0ddc*/ 	.word	0x00000450
        /*0de0*/ 	.word	0x000000ff
        /*0de4*/ 	.word	0x000000d0
        /*0de8*/ 	.short	0x0100
        /*0dea*/ 	.byte	0x09
	.zero		1


	//   ....[18]....
        /*0dec*/ 	.word	0x00000460
        /*0df0*/ 	.word	0x000000ff
        /*0df4*/ 	.word	0x00000048
        /*0df8*/ 	.short	0x0100
        /*0dfa*/ 	.byte	0x09
	.zero		1


	//   ....[19]....
        /*0dfc*/ 	.word	0x00000470
        /*0e00*/ 	.word	0x000000ff
        /*0e04*/ 	.word	0x000000d8
        /*0e08*/ 	.short	0x0100
        /*0e0a*/ 	.byte	0x09
	.zero		1


	//   ....[20]....
        /*0e0c*/ 	.word	0x00000480
        /*0e10*/ 	.word	0x000000ff
        /*0e14*/ 	.word	0x00000050
        /*0e18*/ 	.short	0x0100
        /*0e1a*/ 	.byte	0x09
	.zero		1


	//   ....[21]....
        /*0e1c*/ 	.word	0x00000490
        /*0e20*/ 	.word	0x000000ff
        /*0e24*/ 	.word	0x000000e0
        /*0e28*/ 	.short	0x0100
        /*0e2a*/ 	.byte	0x09
	.zero		1


	//   ....[22]....
        /*0e2c*/ 	.word	0x000004a0
        /*0e30*/ 	.word	0x000000ff
        /*0e34*/ 	.word	0x00000058
        /*0e38*/ 	.short	0x0100
        /*0e3a*/ 	.byte	0x09
	.zero		1


	//   ....[23]....
        /*0e3c*/ 	.word	0x000004b0
        /*0e40*/ 	.word	0x000000ff
        /*0e44*/ 	.word	0x000000e8
        /*0e48*/ 	.short	0x0100
        /*0e4a*/ 	.byte	0x09
	.zero		1


	//   ....[24]....
        /*0e4c*/ 	.word	0x000004c0
        /*0e50*/ 	.word	0x000000ff
        /*0e54*/ 	.word	0x00000060
        /*0e58*/ 	.short	0x0100
        /*0e5a*/ 	.byte	0x09
	.zero		1


	//   ....[25]....
        /*0e5c*/ 	.word	0x000004d0
        /*0e60*/ 	.word	0x000000ff
        /*0e64*/ 	.word	0x000000f0
        /*0e68*/ 	.short	0x0100
        /*0e6a*/ 	.byte	0x09
	.zero		1


	//   ....[26]....
        /*0e6c*/ 	.word	0x000004e0
        /*0e70*/ 	.word	0x000000ff
        /*0e74*/ 	.word	0x00000068
        /*0e78*/ 	.short	0x0100
        /*0e7a*/ 	.byte	0x09
	.zero		1


	//   ....[27]....
        /*0e7c*/ 	.word	0x000004f0
        /*0e80*/ 	.word	0x000000ff
        /*0e84*/ 	.word	0x000000f8
        /*0e88*/ 	.short	0x0100
        /*0e8a*/ 	.byte	0x09
	.zero		1


	//   ....[28]....
        /*0e8c*/ 	.word	0x00000500
        /*0e90*/ 	.word	0x000000ff
        /*0e94*/ 	.word	0x00000070
        /*0e98*/ 	.short	0x0100
        /*0e9a*/ 	.byte	0x09
	.zero		1


	//   ....[29]....
        /*0e9c*/ 	.word	0x00000510
        /*0ea0*/ 	.word	0x000000ff
        /*0ea4*/ 	.word	0x00000100
        /*0ea8*/ 	.short	0x0100
        /*0eaa*/ 	.byte	0x09
	.zero		1


	//   ....[30]....
        /*0eac*/ 	.word	0x00000520
        /*0eb0*/ 	.word	0x000000ff
        /*0eb4*/ 	.word	0x00000078
        /*0eb8*/ 	.short	0x0100
        /*0eba*/ 	.byte	0x09
	.zero		1


	//   ....[31]....
        /*0ebc*/ 	.word	0x00000530
        /*0ec0*/ 	.word	0x000000ff
        /*0ec4*/ 	.word	0x00000108
        /*0ec8*/ 	.short	0x0100
        /*0eca*/ 	.byte	0x09
	.zero		1


	//   ....[32]....
        /*0ecc*/ 	.word	0x00000540
        /*0ed0*/ 	.word	0x000000ff
        /*0ed4*/ 	.word	0x00000080
        /*0ed8*/ 	.short	0x0100
        /*0eda*/ 	.byte	0x09
	.zero		1


	//   ....[33]....
        /*0edc*/ 	.word	0x00000550
        /*0ee0*/ 	.word	0x000000ff
        /*0ee4*/ 	.word	0x00000110
        /*0ee8*/ 	.short	0x0100
        /*0eea*/ 	.byte	0x09
	.zero		1


	//   ....[34]....
        /*0eec*/ 	.word	0x00000560
        /*0ef0*/ 	.word	0x000000ff
        /*0ef4*/ 	.word	0x00000088
        /*0ef8*/ 	.short	0x0100
        /*0efa*/ 	.byte	0x09
	.zero		1


	//   ....[35]....
        /*0efc*/ 	.word	0x00000570
        /*0f00*/ 	.word	0x000000ff
        /*0f04*/ 	.word	0x00000118
        /*0f08*/ 	.short	0x0100
        /*0f0a*/ 	.byte	0x09
	.zero		1


	//   ....[36]....
        /*0f0c*/ 	.word	0x00000920
        /*0f10*/ 	.word	0x000000ff
        /*0f14*/ 	.word	0x00000130
        /*0f18*/ 	.short	0x0100
        /*0f1a*/ 	.byte	0x06
	.zero		1


	//   ....[37]....
        /*0f1c*/ 	.word	0x00000950
        /*0f20*/ 	.word	0x000000ff
        /*0f24*/ 	.word	0x00000138
        /*0f28*/ 	.short	0x0100
        /*0f2a*/ 	.byte	0x06
	.zero		1


	//   ....[38]....
        /*0f2c*/ 	.word	0x00001f30
        /*0f30*/ 	.word	0x000000ff
        /*0f34*/ 	.word	0x00000000
        /*0f38*/ 	.short	0x010a
        /*0f3a*/ 	.byte	0x07
	.zero		1


	//   ....[39]....
        /*0f3c*/ 	.word	0x00001f90
        /*0f40*/ 	.word	0x000000ff
        /*0f44*/ 	.word	0x00000000
        /*0f48*/ 	.short	0x010a
        /*0f4a*/ 	.byte	0x07
	.zero		1


	//   ....[40]....
        /*0f4c*/ 	.word	0x00003160
        /*0f50*/ 	.word	0x000000ff
        /*0f54*/ 	.word	0x00000000
        /*0f58*/ 	.short	0x010a
        /*0f5a*/ 	.byte	0x09
	.zero		1


	//   ....[41]....
        /*0f5c*/ 	.word	0x000031a0
        /*0f60*/ 	.word	0x000000ff
        /*0f64*/ 	.word	0x00000000
        /*0f68*/ 	.short	0x010a
        /*0f6a*/ 	.byte	0x09
	.zero		1


	//   ....[42]....
        /*0f6c*/ 	.word	0x000041e0
        /*0f70*/ 	.word	0x000000e5
        /*0f74*/ 	.word	0x00000000
        /*0f78*/ 	.short	0x0101
        /*0f7a*/ 	.byte	0x3f
	.zero		1


	//   ....[43]....
        /*0f7c*/ 	.word	0x000053d0
        /*0f80*/ 	.word	0x00000018
        /*0f84*/ 	.word	0x00000000
        /*0f88*/ 	.short	0x0101
        /*0f8a*/ 	.byte	0x3f
	.zero		1


	//   ....[44]....
        /*0f8c*/ 	.word	0x0000f780
        /*0f90*/ 	.word	0x0000000d
        /*0f94*/ 	.word	0x00000090
        /*0f98*/ 	.short	0x010a
        /*0f9a*/ 	.byte	0x3f
	.zero		1


	//   ....[45]....
        /*0f9c*/ 	.word	0x0000fb50
        /*0fa0*/ 	.word	0x00000005
        /*0fa4*/ 	.word	0x00000138
        /*0fa8*/ 	.short	0x0101
        /*0faa*/ 	.byte	0x3f
	.zero		1


	//   ....[46]....
        /*0fac*/ 	.word	0x000102d0
        /*0fb0*/ 	.word	0x00000007
        /*0fb4*/ 	.word	0x00000000
        /*0fb8*/ 	.short	0x010a
        /*0fba*/ 	.byte	0x3f
	.zero		1


	//   ....[47]....
        /*0fbc*/ 	.word	0x00010350
        /*0fc0*/ 	.word	0x00000008
        /*0fc4*/ 	.word	0x00000000
        /*0fc8*/ 	.short	0x010a
        /*0fca*/ 	.byte	0x3f
	.zero		1


	//   ....[48]....
        /*0fcc*/ 	.word	0x000103e0
        /*0fd0*/ 	.word	0x00000009
        /*0fd4*/ 	.word	0x00000000
        /*0fd8*/ 	.short	0x010a
        /*0fda*/ 	.byte	0x3f
	.zero		1


	//   ....[49]....
        /*0fdc*/ 	.word	0x00010470
        /*0fe0*/ 	.word	0x00000008
        /*0fe4*/ 	.word	0x00000000
        /*0fe8*/ 	.short	0x010a
        /*0fea*/ 	.byte	0x3f
	.zero		1


	//   ....[50]....
        /*0fec*/ 	.word	0x00010500
        /*0ff0*/ 	.word	0x00000009
        /*0ff4*/ 	.word	0x00000000
        /*0ff8*/ 	.short	0x010a
        /*0ffa*/ 	.byte	0x3f
	.zero		1


	//   ....[51]....
        /*0ffc*/ 	.word	0x00010590
        /*1000*/ 	.word	0x00000008
        /*1004*/ 	.word	0x00000000
        /*1008*/ 	.short	0x010a
        /*100a*/ 	.byte	0x3f
	.zero		1


	//   ....[52]....
        /*100c*/ 	.word	0x00010620
        /*1010*/ 	.word	0x00000009
        /*1014*/ 	.word	0x00000000
        /*1018*/ 	.short	0x010a
        /*101a*/ 	.byte	0x3f
	.zero		1


	//   ....[53]....
        /*101c*/ 	.word	0x000106b0
        /*1020*/ 	.word	0x00000008
        /*1024*/ 	.word	0x00000000
        /*1028*/ 	.short	0x010a
        /*102a*/ 	.byte	0x3f
	.zero		1


	//   ....[54]....
        /*102c*/ 	.word	0x00010740
        /*1030*/ 	.word	0x00000009
        /*1034*/ 	.word	0x00000000
        /*1038*/ 	.short	0x010a
        /*103a*/ 	.byte	0x3f
	.zero		1


	//   ....[55]....
        /*103c*/ 	.word	0x000107d0
        /*1040*/ 	.word	0x00000008
        /*1044*/ 	.word	0x00000000
        /*1048*/ 	.short	0x010a
        /*104a*/ 	.byte	0x3f
	.zero		1


	//   ....[56]....
        /*104c*/ 	.word	0x00010860
        /*1050*/ 	.word	0x00000009
        /*1054*/ 	.word	0x00000000
        /*1058*/ 	.short	0x010a
        /*105a*/ 	.byte	0x3f
	.zero		1


	//   ....[57]....
        /*105c*/ 	.word	0x000108f0
        /*1060*/ 	.word	0x00000008
        /*1064*/ 	.word	0x00000000
        /*1068*/ 	.short	0x010a
        /*106a*/ 	.byte	0x3f
	.zero		1


	//   ....[58]....
        /*106c*/ 	.word	0x00010980
        /*1070*/ 	.word	0x00000009
        /*1074*/ 	.word	0x00000000
        /*1078*/ 	.short	0x010a
        /*107a*/ 	.byte	0x3f
	.zero		1


	//   ....[59]....
        /*107c*/ 	.word	0x00010a10
        /*1080*/ 	.word	0x00000008
        /*1084*/ 	.word	0x00000000
        /*1088*/ 	.short	0x010a
        /*108a*/ 	.byte	0x3f
	.zero		1


	//   ....[60]....
        /*108c*/ 	.word	0x00010aa0
        /*1090*/ 	.word	0x00000009
        /*1094*/ 	.word	0x00000000
        /*1098*/ 	.short	0x010a
        /*109a*/ 	.byte	0x3f
	.zero		1


	//   ....[61]....
        /*109c*/ 	.word	0x00010b30
        /*10a0*/ 	.word	0x00000008
        /*10a4*/ 	.word	0x00000000
        /*10a8*/ 	.short	0x010a
        /*10aa*/ 	.byte	0x3f
	.zero		1


	//   ....[62]....
        /*10ac*/ 	.word	0x00010bc0
        /*10b0*/ 	.word	0x0000000b
        /*10b4*/ 	.word	0x00000000
        /*10b8*/ 	.short	0x010a
        /*10ba*/ 	.byte	0x3f
	.zero		1


	//   ....[63]....
        /*10bc*/ 	.word	0x00010c50
        /*10c0*/ 	.word	0x00000003
        /*10c4*/ 	.word	0x00000000
        /*10c8*/ 	.short	0x010a
        /*10ca*/ 	.byte	0x3f
	.zero		1


	//   ....[64]....
        /*10cc*/ 	.word	0x00010cc0
        /*10d0*/ 	.word	0x00000003
        /*10d4*/ 	.word	0x00000000
        /*10d8*/ 	.short	0x010a
        /*10da*/ 	.byte	0x3f
	.zero		1


	//   ....[65]....
        /*10dc*/ 	.word	0x00010d30
        /*10e0*/ 	.word	0x00000000
        /*10e4*/ 	.word	0x00000000
        /*10e8*/ 	.short	0x010a
        /*10ea*/ 	.byte	0x3f
	.zero		1


	//   ....[66]....
        /*10ec*/ 	.word	0x00010e10
        /*10f0*/ 	.word	0x0000000d
        /*10f4*/ 	.word	0x00000090
        /*10f8*/ 	.short	0x010a
        /*10fa*/ 	.byte	0x3f
	.zero		1


	//   ....[67]....
        /*10fc*/ 	.word	0x00010ee0
        /*1100*/ 	.word	0x00000007
        /*1104*/ 	.word	0x00000000
        /*1108*/ 	.short	0x010a
        /*110a*/ 	.byte	0x3f
	.zero		1


	//   ....[68]....
        /*110c*/ 	.word	0x00010f30
        /*1110*/ 	.word	0x00000008
        /*1114*/ 	.word	0x00000000
        /*1118*/ 	.short	0x010a
        /*111a*/ 	.byte	0x3f
	.zero		1


	//   ....[69]....
        /*111c*/ 	.word	0x00010f80
        /*1120*/ 	.word	0x00000009
        /*1124*/ 	.word	0x00000000
        /*1128*/ 	.short	0x010a
        /*112a*/ 	.byte	0x3f
	.zero		1


	//   ....[70]....
        /*112c*/ 	.word	0x00010fd0
        /*1130*/ 	.word	0x00000008
        /*1134*/ 	.word	0x00000000
        /*1138*/ 	.short	0x010a
        /*113a*/ 	.byte	0x3f
	.zero		1


	//   ....[71]....
        /*113c*/ 	.word	0x00011020
        /*1140*/ 	.word	0x00000009
        /*1144*/ 	.word	0x00000000
        /*1148*/ 	.short	0x010a
        /*114a*/ 	.byte	0x3f
	.zero		1


	//   ....[72]....
        /*114c*/ 	.word	0x00011070
        /*1150*/ 	.word	0x00000008
        /*1154*/ 	.word	0x00000000
        /*1158*/ 	.short	0x010a
        /*115a*/ 	.byte	0x3f
	.zero		1


	//   ....[73]....
        /*115c*/ 	.word	0x000110c0
        /*1160*/ 	.word	0x00000009
        /*1164*/ 	.word	0x00000000
        /*1168*/ 	.short	0x010a
        /*116a*/ 	.byte	0x3f
	.zero		1


	//   ....[74]....
        /*116c*/ 	.word	0x00011110
        /*1170*/ 	.word	0x00000008
        /*1174*/ 	.word	0x00000000
        /*1178*/ 	.short	0x010a
        /*117a*/ 	.byte	0x3f
	.zero		1


	//   ....[75]....
        /*117c*/ 	.word	0x00011160
        /*1180*/ 	.word	0x00000009
        /*1184*/ 	.word	0x00000000
        /*1188*/ 	.short	0x010a
        /*118a*/ 	.byte	0x3f
	.zero		1


	//   ....[76]....
        /*118c*/ 	.word	0x000111b0
        /*1190*/ 	.word	0x00000008
        /*1194*/ 	.word	0x00000000
        /*1198*/ 	.short	0x010a
        /*119a*/ 	.byte	0x3f
	.zero		1


	//   ....[77]....
        /*119c*/ 	.word	0x00011200
        /*11a0*/ 	.word	0x00000009
        /*11a4*/ 	.word	0x00000000
        /*11a8*/ 	.short	0x010a
        /*11aa*/ 	.byte	0x3f
	.zero		1


	//   ....[78]....
        /*11ac*/ 	.word	0x00011250
        /*11b0*/ 	.word	0x00000008
        /*11b4*/ 	.word	0x00000000
        /*11b8*/ 	.short	0x010a
        /*11ba*/ 	.byte	0x3f
	.zero		1


	//   ....[79]....
        /*11bc*/ 	.word	0x000112a0
        /*11c0*/ 	.word	0x00000009
        /*11c4*/ 	.word	0x00000000
        /*11c8*/ 	.short	0x010a
        /*11ca*/ 	.byte	0x3f
	.zero		1


	//   ....[80]....
        /*11cc*/ 	.word	0x000112f0
        /*11d0*/ 	.word	0x00000008
        /*11d4*/ 	.word	0x00000000
        /*11d8*/ 	.short	0x010a
        /*11da*/ 	.byte	0x3f
	.zero		1


	//   ....[81]....
        /*11dc*/ 	.word	0x00011340
        /*11e0*/ 	.word	0x00000009
        /*11e4*/ 	.word	0x00000000
        /*11e8*/ 	.short	0x010a
        /*11ea*/ 	.byte	0x3f
	.zero		1


	//   ....[82]....
        /*11ec*/ 	.word	0x00011390
        /*11f0*/ 	.word	0x00000008
        /*11f4*/ 	.word	0x00000000
        /*11f8*/ 	.short	0x010a
        /*11fa*/ 	.byte	0x3f
	.zero		1


	//   ....[83]....
        /*11fc*/ 	.word	0x000113e0
        /*1200*/ 	.word	0x0000000b
        /*1204*/ 	.word	0x00000000
        /*1208*/ 	.short	0x010a
        /*120a*/ 	.byte	0x3f
	.zero		1


	//----- nvinfo : EIATTR_NUM_MBARRIERS
	.align		4
.L_30:
        /*120c*/ 	.byte	0x03, 0x38
        /*120e*/ 	.short	0x0026


	//----- nvinfo : EIATTR_EXIT_INSTR_OFFSETS
	.align		4
        /*1210*/ 	.byte	0x04, 0x1c
        /*1212*/ 	.short	(.L_32 - .L_31)


	//   ....[0]....
.L_31:
        /*1214*/ 	.word	0x00000b30


	//   ....[1]....
        /*1218*/ 	.word	0x000013c0


	//   ....[2]....
        /*121c*/ 	.word	0x0000ee70


	//   ....[3]....
        /*1220*/ 	.word	0x0000f400


	//   ....[4]....
        /*1224*/ 	.word	0x00010ca0


	//----- nvinfo : EIATTR_MAX_THREADS
	.align		4
.L_32:
        /*1228*/ 	.byte	0x04, 0x05
        /*122a*/ 	.short	(.L_34 - .L_33)
.L_33:
        /*122c*/ 	.word	0x00000180
        /*1230*/ 	.word	0x00000001
        /*1234*/ 	.word	0x00000001


	//----- nvinfo : EIATTR_CRS_STACK_SIZE
	.align		4
.L_34:
        /*1238*/ 	.byte	0x04, 0x1e
        /*123a*/ 	.short	(.L_36 - .L_35)
.L_35:
        /*123c*/ 	.word	0x00000000


	//----- nvinfo : EIATTR_CBANK_PARAM_SIZE
	.align		4
.L_36:
        /*1240*/ 	.byte	0x03, 0x19
        /*1242*/ 	.short	0x0470


	//----- nvinfo : EIATTR_PARAM_CBANK
	.align		4
        /*1244*/ 	.byte	0x04, 0x0a
        /*1246*/ 	.short	(.L_38 - .L_37)
	.align		4
.L_37:
        /*1248*/ 	.word	index@(.nv.constant0._ZN7cutlass13device_kernelINS_4gemm6kernel13GemmUniversalIN4cute5tupleIJiiiiEEENS1_10collective13CollectiveMmaINS1_37MainloopSm90TmaGmmaWarpSpecializedFP8ILi18ENS5_IJNS4_1CILi1EEENSA_ILi2EEESB_EEENS1_35KernelTmaWarpSpecializedCooperativeEEENS5_IJNSA_ILi256EEENSA_ILi128EEENSA_ILi32EEEEEENS_12float_e5m2_tENS5_IJlSB_lEEESK_SL_NS4_8TiledMMAINS4_8MMA_AtomIJNS4_4SM904GMMA31MMA_64x128x32_F32E5M2E5M2_SS_TNILNSP_7ScaleInE1ELSR_1EEEEEENS4_6LayoutINS5_IJSC_SB_SB_EEENS5_IJSB_NSA_ILi0EEESW_EEEEENS5_IJNS4_10UnderscoreESZ_SZ_EEEEENS4_23SM90_TMA_LOAD_MULTICASTENS4_14ComposedLayoutINS4_7SwizzleILi1ELi4ELi3EEENS4_18smem_ptr_flag_bitsILi8EEENSU_INS5_IJNSA_ILi8EEESI_EEENS5_IJSI_SB_EEEEEEEvNS4_8identityENS4_13SM90_TMA_LOADES1C_vS1D_EENS_8epilogue10collective6detail29Sm90TmaWarpSpecializedAdapterINS1H_15DefaultEpilogueISK_SL_SL_NS1G_6thread17LinearCombinationISK_Li1EffLNS1L_9ScaleType4KindE0ELNS_15FloatRoundStyleE2ESK_EENS1_15EpilogueDefaultEEEEEvvEEEEvNT_6ParamsE)
        /*124c*/ 	.short	0x0210
        /*124e*/ 	.short	0x0470


	//----- nvinfo : EIATTR_SW_WAR
	.align		4
.L_38:
        /*1250*/ 	.byte	0x04, 0x36
        /*1252*/ 	.short	(.L_40 - .L_39)
.L_39:
        /*1254*/ 	.word	0x00000008
.L_40:


//--------------------- .nv.callgraph             --------------------------
	.section	.nv.callgraph,"",@"SHT_CUDA_CALLGRAPH"
	.align	4
	.sectionentsize	8
	.align		4
        /*0000*/ 	.word	0x00000000
	.align		4
        /*0004*/ 	.word	0xffffffff
	.align		4
        /*0008*/ 	.word	0x00000000
	.align		4
        /*000c*/ 	.word	0xfffffffe
	.align		4
        /*0010*/ 	.word	0x00000000
	.align		4
        /*0014*/ 	.word	0xfffffffd
	.align		4
        /*0018*/ 	.word	0x00000000
	.align		4
        /*001c*/ 	.word	0xfffffffc


//--------------------- .nv.constant4             --------------------------
	.section	.nv.constant4,"a",@progbits
	.align	8
	.align		8
.nv.constant4:
        /*0000*/ 	.dword	_ZN39_INTERNAL_aed049b4_4_k_cu_0a5f0926_40624cuda3std3__45__cpo5beginE
	.align		8
        /*0008*/ 	.dword	_ZN39_INTERNAL_aed049b4_4_k_cu_0a5f0926_40624cuda3std3__45__cpo3endE
	.align		8
        /*0010*/ 	.dword	_ZN39_INTERNAL_aed049b4_4_k_cu_0a5f0926_40624cuda3std3__45__cpo6cbeginE
	.align		8
        /*0018*/ 	.dword	_ZN39_INTERNAL_aed049b4_4_k_cu_0a5f0926_40624cuda3std3__45__cpo4cendE
	.align		8
        /*0020*/ 	.dword	_ZN39_INTERNAL_aed049b4_4_k_cu_0a5f0926_40624cuda3std3__441_GLOBAL__N__aed049b4_4_k_cu_0a5f0926_40626ignoreE
	.align		8
        /*0028*/ 	.dword	_ZN39_INTERNAL_aed049b4_4_k_cu_0a5f0926_40624cuda3std3__419piecewise_constructE
	.align		8
        /*0030*/ 	.dword	_ZN39_INTERNAL_aed049b4_4_k_cu_0a5f0926_40624cuda3std3__48in_placeE
	.align		8
        /*0038*/ 	.dword	_ZN39_INTERNAL_aed049b4_4_k_cu_0a5f0926_40624cuda3std6ranges3__45__cpo4swapE
	.align		8
        /*0040*/ 	.dword	_ZN39_INTERNAL_aed049b4_4_k_cu_0a5f0926_40624cuda3std6ranges3__45__cpo9iter_moveE
	.align		8
        /*0048*/ 	.dword	_ZN39_INTERNAL_aed049b4_4_k_cu_0a5f0926_40624cute7productE
	.align		8
        /*0050*/ 	.dword	_ZN39_INTERNAL_aed049b4_4_k_cu_0a5f0926_40624cute1_E


//--------------------- .text._ZN7cutlass13device_kernelINS_4gemm6kernel13GemmUniversalIN4cute5tupleIJiiiiEEENS1_10collective13CollectiveMmaINS1_37MainloopSm90TmaGmmaWarpSpecializedFP8ILi18ENS5_IJNS4_1CILi1EEENSA_ILi2EEESB_EEENS1_35KernelTmaWarpSpecializedCooperativeEEENS5_IJNSA_ILi256EEENSA_ILi128EEENSA_ILi32EEEEEENS_12float_e5m2_tENS5_IJlSB_lEEESK_SL_NS4_8TiledMMAINS4_8MMA_AtomIJNS4_4SM904GMMA31MMA_64x128x32_F32E5M2E5M2_SS_TNILNSP_7ScaleInE1ELSR_1EEEEEENS4_6LayoutINS5_IJSC_SB_SB_EEENS5_IJSB_NSA_ILi0EEESW_EEEEENS5_IJNS4_10UnderscoreESZ_SZ_EEEEENS4_23SM90_TMA_LOAD_MULTICASTENS4_14ComposedLayoutINS4_7SwizzleILi1ELi4ELi3EEENS4_18smem_ptr_flag_bitsILi8EEENSU_INS5_IJNSA_ILi8EEESI_EEENS5_IJSI_SB_EEEEEEEvNS4_8identityENS4_13SM90_TMA_LOADES1C_vS1D_EENS_8epilogue10collective6detail29Sm90TmaWarpSpecializedAdapterINS1H_15DefaultEpilogueISK_SL_SL_NS1G_6thread17LinearCombinationISK_Li1EffLNS1L_9ScaleType4KindE0ELNS_15FloatRoundStyleE2ESK_EENS1_15EpilogueDefaultEEEEEvvEEEEvNT_6ParamsE --------------------------
	.section	.text._ZN7cutlass13device_kernelINS_4gemm6kernel13GemmUniversalIN4cute5tupleIJiiiiEEENS1_10collective13CollectiveMmaINS1_37MainloopSm90TmaGmmaWarpSpecializedFP8ILi18ENS5_IJNS4_1CILi1EEENSA_ILi2EEESB_EEENS1_35KernelTmaWarpSpecializedCooperativeEEENS5_IJNSA_ILi256EEENSA_ILi128EEENSA_ILi32EEEEEENS_12float_e5m2_tENS5_IJlSB_lEEESK_SL_NS4_8TiledMMAINS4_8MMA_AtomIJNS4_4SM904GMMA31MMA_64x128x32_F32E5M2E5M2_SS_TNILNSP_7ScaleInE1ELSR_1EEEEEENS4_6LayoutINS5_IJSC_SB_SB_EEENS5_IJSB_NSA_ILi0EEESW_EEEEENS5_IJNS4_10UnderscoreESZ_SZ_EEEEENS4_23SM90_TMA_LOAD_MULTICASTENS4_14ComposedLayoutINS4_7SwizzleILi1ELi4ELi3EEENS4_18smem_ptr_flag_bitsILi8EEENSU_INS5_IJNSA_ILi8EEESI_EEENS5_IJSI_SB_EEEEEEEvNS4_8identityENS4_13SM90_TMA_LOADES1C_vS1D_EENS_8epilogue10collective6detail29Sm90TmaWarpSpecializedAdapterINS1H_15DefaultEpilogueISK_SL_SL_NS1G_6thread17LinearCombinationISK_Li1EffLNS1L_9ScaleType4KindE0ELNS_15FloatRoundStyleE2ESK_EENS1_15EpilogueDefaultEEEEEvvEEEEvNT_6ParamsE,"ax",@progbits
	.align	128
.text._ZN7cutlass13device_kernelINS_4gemm6kernel13GemmUniversalIN4cute5tupleIJiiiiEEENS1_10collective13CollectiveMmaINS1_37MainloopSm90TmaGmmaWarpSpecializedFP8ILi18ENS5_IJNS4_1CILi1EEENSA_ILi2EEESB_EEENS1_35KernelTmaWarpSpecializedCooperativeEEENS5_IJNSA_ILi256EEENSA_ILi128EEENSA_ILi32EEEEEENS_12float_e5m2_tENS5_IJlSB_lEEESK_SL_NS4_8TiledMMAINS4_8MMA_AtomIJNS4_4SM904GMMA31MMA_64x128x32_F32E5M2E5M2_SS_TNILNSP_7ScaleInE1ELSR_1EEEEEENS4_6LayoutINS5_IJSC_SB_SB_EEENS5_IJSB_NSA_ILi0EEESW_EEEEENS5_IJNS4_10UnderscoreESZ_SZ_EEEEENS4_23SM90_TMA_LOAD_MULTICASTENS4_14ComposedLayoutINS4_7SwizzleILi1ELi4ELi3EEENS4_18smem_ptr_flag_bitsILi8EEENSU_INS5_IJNSA_ILi8EEESI_EEENS5_IJSI_SB_EEEEEEEvNS4_8identityENS4_13SM90_TMA_LOADES1C_vS1D_EENS_8epilogue10collective6detail29Sm90TmaWarpSpecializedAdapterINS1H_15DefaultEpilogueISK_SL_SL_NS1G_6thread17LinearCombinationISK_Li1EffLNS1L_9ScaleType4KindE0ELNS_15FloatRoundStyleE2ESK_EENS1_15EpilogueDefaultEEEEEvvEEEEvNT_6ParamsE:
        .type           _ZN7cutlass13device_kernelINS_4gemm6kernel13GemmUniversalIN4cute5tupleIJiiiiEEENS1_10collective13CollectiveMmaINS1_37MainloopSm90TmaGmmaWarpSpecializedFP8ILi18ENS5_IJNS4_1CILi1EEENSA_ILi2EEESB_EEENS1_35KernelTmaWarpSpecializedCooperativeEEENS5_IJNSA_ILi256EEENSA_ILi128EEENSA_ILi32EEEEEENS_12float_e5m2_tENS5_IJlSB_lEEESK_SL_NS4_8TiledMMAINS4_8MMA_AtomIJNS4_4SM904GMMA31MMA_64x128x32_F32E5M2E5M2_SS_TNILNSP_7ScaleInE1ELSR_1EEEEEENS4_6LayoutINS5_IJSC_SB_SB_EEENS5_IJSB_NSA_ILi0EEESW_EEEEENS5_IJNS4_10UnderscoreESZ_SZ_EEEEENS4_23SM90_TMA_LOAD_MULTICASTENS4_14ComposedLayoutINS4_7SwizzleILi1ELi4ELi3EEENS4_18smem_ptr_flag_bitsILi8EEENSU_INS5_IJNSA_ILi8EEESI_EEENS5_IJSI_SB_EEEEEEEvNS4_8identityENS4_13SM90_TMA_LOADES1C_vS1D_EENS_8epilogue10collective6detail29Sm90TmaWarpSpecializedAdapterINS1H_15DefaultEpilogueISK_SL_SL_NS1G_6thread17LinearCombinationISK_Li1EffLNS1L_9ScaleType4KindE0ELNS_15FloatRoundStyleE2ESK_EENS1_15EpilogueDefaultEEEEEvvEEEEvNT_6ParamsE,@function
        .size           _ZN7cutlass13device_kernelINS_4gemm6kernel13GemmUniversalIN4cute5tupleIJiiiiEEENS1_10collective13CollectiveMmaINS1_37MainloopSm90TmaGmmaWarpSpecializedFP8ILi18ENS5_IJNS4_1CILi1EEENSA_ILi2EEESB_EEENS1_35KernelTmaWarpSpecializedCooperativeEEENS5_IJNSA_ILi256EEENSA_ILi128EEENSA_ILi32EEEEEENS_12float_e5m2_tENS5_IJlSB_lEEESK_SL_NS4_8TiledMMAINS4_8MMA_AtomIJNS4_4SM904GMMA31MMA_64x128x32_F32E5M2E5M2_SS_TNILNSP_7ScaleInE1ELSR_1EEEEEENS4_6LayoutINS5_IJSC_SB_SB_EEENS5_IJSB_NSA_ILi0EEESW_EEEEENS5_IJNS4_10UnderscoreESZ_SZ_EEEEENS4_23SM90_TMA_LOAD_MULTICASTENS4_14ComposedLayoutINS4_7SwizzleILi1ELi4ELi3EEENS4_18smem_ptr_flag_bitsILi8EEENSU_INS5_IJNSA_ILi8EEESI_EEENS5_IJSI_SB_EEEEEEEvNS4_8identityENS4_13SM90_TMA_LOADES1C_vS1D_EENS_8epilogue10collective6detail29Sm90TmaWarpSpecializedAdapterINS1H_15DefaultEpilogueISK_SL_SL_NS1G_6thread17LinearCombinationISK_Li1EffLNS1L_9ScaleType4KindE0ELNS_15FloatRoundStyleE2ESK_EENS1_15EpilogueDefaultEEEEEvvEEEEvNT_6ParamsE,(.L_x_363 - _ZN7cutlass13device_kernelINS_4gemm6kernel13GemmUniversalIN4cute5tupleIJiiiiEEENS1_10collective13CollectiveMmaINS1_37MainloopSm90TmaGmmaWarpSpecializedFP8ILi18ENS5_IJNS4_1CILi1EEENSA_ILi2EEESB_EEENS1_35KernelTmaWarpSpecializedCooperativeEEENS5_IJNSA_ILi256EEENSA_ILi128EEENSA_ILi32EEEEEENS_12float_e5m2_tENS5_IJlSB_lEEESK_SL_NS4_8TiledMMAINS4_8MMA_AtomIJNS4_4SM904GMMA31MMA_64x128x32_F32E5M2E5M2_SS_TNILNSP_7ScaleInE1ELSR_1EEEEEENS4_6LayoutINS5_IJSC_SB_SB_EEENS5_IJSB_NSA_ILi0EEESW_EEEEENS5_IJNS4_10UnderscoreESZ_SZ_EEEEENS4_23SM90_TMA_LOAD_MULTICASTENS4_14ComposedLayoutINS4_7SwizzleILi1ELi4ELi3EEENS4_18smem_ptr_flag_bitsILi8EEENSU_INS5_IJNSA_ILi8EEESI_EEENS5_IJSI_SB_EEEEEEEvNS4_8identityENS4_13SM90_TMA_LOADES1C_vS1D_EENS_8epilogue10collective6detail29Sm90TmaWarpSpecializedAdapterINS1H_15DefaultEpilogueISK_SL_SL_NS1G_6thread17LinearCombinationISK_Li1EffLNS1L_9ScaleType4KindE0ELNS_15FloatRoundStyleE2ESK_EENS1_15EpilogueDefaultEEEEEvvEEEEvNT_6ParamsE)
        .other          _ZN7cutlass13device_kernelINS_4gemm6kernel13GemmUniversalIN4cute5tupleIJiiiiEEENS1_10collective13CollectiveMmaINS1_37MainloopSm90TmaGmmaWarpSpecializedFP8ILi18ENS5_IJNS4_1CILi1EEENSA_ILi2EEESB_EEENS1_35KernelTmaWarpSpecializedCooperativeEEENS5_IJNSA_ILi256EEENSA_ILi128EEENSA_ILi32EEEEEENS_12float_e5m2_tENS5_IJlSB_lEEESK_SL_NS4_8TiledMMAINS4_8MMA_AtomIJNS4_4SM904GMMA31MMA_64x128x32_F32E5M2E5M2_SS_TNILNSP_7ScaleInE1ELSR_1EEEEEENS4_6LayoutINS5_IJSC_SB_SB_EEENS5_IJSB_NSA_ILi0EEESW_EEEEENS5_IJNS4_10UnderscoreESZ_SZ_EEEEENS4_23SM90_TMA_LOAD_MULTICASTENS4_14ComposedLayoutINS4_7SwizzleILi1ELi4ELi3EEENS4_18smem_ptr_flag_bitsILi8EEENSU_INS5_IJNSA_ILi8EEESI_EEENS5_IJSI_SB_EEEEEEEvNS4_8identityENS4_13SM90_TMA_LOADES1C_vS1D_EENS_8epilogue10collective6detail29Sm90TmaWarpSpecializedAdapterINS1H_15DefaultEpilogueISK_SL_SL_NS1G_6thread17LinearCombinationISK_Li1EffLNS1L_9ScaleType4KindE0ELNS_15FloatRoundStyleE2ESK_EENS1_15EpilogueDefaultEEEEEvvEEEEvNT_6ParamsE,@"STO_CUDA_ENTRY STV_DEFAULT"
_ZN7cutlass13device_kernelINS_4gemm6kernel13GemmUniversalIN4cute5tupleIJiiiiEEENS1_10collective13CollectiveMmaINS1_37MainloopSm90TmaGmmaWarpSpecializedFP8ILi18ENS5_IJNS4_1CILi1EEENSA_ILi2EEESB_EEENS1_35KernelTmaWarpSpecializedCooperativeEEENS5_IJNSA_ILi256EEENSA_ILi128EEENSA_ILi32EEEEEENS_12float_e5m2_tENS5_IJlSB_lEEESK_SL_NS4_8TiledMMAINS4_8MMA_AtomIJNS4_4SM904GMMA31MMA_64x128x32_F32E5M2E5M2_SS_TNILNSP_7ScaleInE1ELSR_1EEEEEENS4_6LayoutINS5_IJSC_SB_SB_EEENS5_IJSB_NSA_ILi0EEESW_EEEEENS5_IJNS4_10UnderscoreESZ_SZ_EEEEENS4_23SM90_TMA_LOAD_MULTICASTENS4_14ComposedLayoutINS4_7SwizzleILi1ELi4ELi3EEENS4_18smem_ptr_flag_bitsILi8EEENSU_INS5_IJNSA_ILi8EEESI_EEENS5_IJSI_SB_EEEEEEEvNS4_8identityENS4_13SM90_TMA_LOADES1C_vS1D_EENS_8epilogue10collective6detail29Sm90TmaWarpSpecializedAdapterINS1H_15DefaultEpilogueISK_SL_SL_NS1G_6thread17LinearCombinationISK_Li1EffLNS1L_9ScaleType4KindE0ELNS_15FloatRoundStyleE2ESK_EENS1_15EpilogueDefaultEEEEEvvEEEEvNT_6ParamsE:
[----:B------:R-:W0:Y:S02]  /*0000*/  LDC R1, c[0x0][0x28] ;  /* 0x00000a00ff017b82 */ /* 0x000e240000000800 */
[----:B0-----:R-:W-:Y:S01]  /*0010*/  VIADD R1, R1, 0xffffff00 ;  /* 0xffffff0001017836 */ /* 0x001fe20000000000 */
[----:B------:R-:W0:Y:S01]  /*0020*/  S2R R5, SR_TID.X ;  /* 0x0000000000057919 */ /* 0x000e220000002100 */
[----:B------:R-:W-:Y:S01]  /*0030*/  ELECT P0, URZ, PT ;  /* 0x00000000003f782f */ /* 0x000fe20003800000 */
[----:B------:R-:W-:Y:S01]  /*0040*/  BSSY B0, `(.L_x_0) ;  /* 0x0000015000007945 */ /* 0x000fe20003800000 */
[--C-:B0-----:R-:W-:Y:S02]  /*0050*/  SHF.R.U32.HI R0, RZ, 0x5, R5.reuse ;  /* 0x00000005ff007819 */ /* 0x101fe40000011605 */
[----:B------:R-:W-:-:S03]  /*0060*/  SHF.R.U32.HI R2, RZ, 0x7, R5 ;  /* 0x00000007ff027819 */ /* 0x000fc60000011605 */
[----:B------:R-:W0:Y:S04]  /*0070*/  SHFL.IDX PT, R3, R0, RZ, 0x1f ;  /* 0x00001fff00037589 */ /* 0x000e2800000e0000 */
[----:B------:R-:W1:Y:S01]  /*0080*/  SHFL.IDX PT, R2, R2, RZ, 0x1f ;  /* 0x00001fff02027589 */ /* 0x000e6200000e0000 */
[----:B0-----:R-:W-:Y:S02]  /*0090*/  R2UR UR4, R3 ;  /* 0x00000000030472ca */ /* 0x001fe400000e0000 */
[----:B-1----:R-:W-:-:S11]  /*00a0*/  R2UR UR6, R2 ;  /* 0x00000000020672ca */ /* 0x002fd600000e0000 */
[----:B------:R-:W-:Y:S02]  /*00b0*/  USHF.R.S32.HI UR5, URZ, 0x1f, UR4 ;  /* 0x0000001f3f057899 */ /* 0x000fe40008011404 */
[----:B------:R-:W-:Y:S02]  /*00c0*/  ISETP.NE.OR P0, PT, RZ, UR4, !P0 ;  /* 0x00000004ff007c0c */ /* 0x000fe4000c705670 */
[----:B------:R-:W-:-:S04]  /*00d0*/  ULEA.HI UR5, UR5, UR4, URZ, 0x2 ;  /* 0x0000000405057291 */ /* 0x000fc8000f8f103f */
[----:B------:R-:W-:-:S04]  /*00e0*/  ULOP3.LUT UR5, UR5, 0xfffffffc, URZ, 0xc0, !UPT ;  /* 0xfffffffc05057892 */ /* 0x000fc8000f8ec03f */
[----:B------:R-:W-:-:S03]  /*00f0*/  UIADD3 UR8, UR4, -UR5, URZ ;  /* 0x8000000504087290 */ /* 0x000fc6000fffe03f */
[----:B------:R-:W-:Y:S09]  /*0100*/  @P0 BRA `(.L_x_1) ;  /* 0x0000000000200947 */ /* 0x000ff20003800000 */
[----:B------:R-:W-:Y:S02]  /*0110*/  ULDC.64 UR4, c[0x0][0x198] ;  /* 0x0000660000047ab9 */ /* 0x000fe40000000a00 */
[----:B------:R-:W-:Y:S02]  /*0120*/  UIADD3 UR10, UP0, UR4, 0xf0, URZ ;  /* 0x000000f0040a7890 */ /* 0x000fe4000ff1e03f */
[----:B------:R-:W-:Y:S02]  /*0130*/  UIADD3 UR4, UP1, UR4, 0x1f0, URZ ;  /* 0x000001f004047890 */ /* 0x000fe4000ff3e03f */
[----:B------:R-:W-:Y:S02]  /*0140*/  UIADD3.X UR11, URZ, UR5, URZ, UP0, !UPT ;  /* 0x000000053f0b7290 */ /* 0x000fe400087fe43f */
[----:B------:R-:W-:-:S07]  /*0150*/  UIADD3.X UR5, URZ, UR5, URZ, UP1, !UPT ;  /* 0x000000053f057290 */ /* 0x000fce0008ffe43f */
[----:B------:R0:W-:Y:S02]  /*0160*/  UTMACCTL.PF [UR10] ;  /* 0x000000000a0079b9 */ /* 0x0001e40008040000 */
[----:B------:R0:W-:Y:S02]  /*0170*/  UTMACCTL.PF [UR4] ;  /* 0x00000000040079b9 */ /* 0x0001e40008040000 */
[----:B0-----:R-:W-:Y:S01]  /*0180*/  NOP ;  /* 0x0000000000007918 */ /* 0x001fe20000000000 */
.L_x_1:
[----:B------:R-:W-:Y:S05]  /*0190*/  BSYNC B0 ;  /* 0x0000000000007941 */ /* 0x000fea0003800000 */
.L_x_0:
[----:B------:R-:W0:Y:S01]  /*01a0*/  SHFL.IDX PT, R3, R0, RZ, 0x1f ;  /* 0x00001fff00037589 */ /* 0x000e2200000e0000 */
[----:B------:R-:W-:Y:S01]  /*01b0*/  UISETP.NE.AND UP0, UPT, UR8, 0x3, UPT ;  /* 0x000000030800788c */ /* 0x000fe2000bf05270 */
[----:B------:R-:W-:Y:S01]  /*01c0*/  ISETP.NE.AND P2, PT, RZ, UR6, PT ;  /* 0x00000006ff007c0c */ /* 0x000fe2000bf45270 */
[----:B------:R-:W-:Y:S02]  /*01d0*/  UIADD3 UR10, UR6, -0x1, URZ ;  /* 0xffffffff060a7890 */ /* 0x000fe4000fffe03f */
[----:B------:R-:W-:Y:S02]  /*01e0*/  UISETP.EQ.OR UP0, UPT, UR8, URZ, !UP0 ;  /* 0x0000003f0800728c */ /* 0x000fe4000c702670 */
[----:B------:R-:W-:Y:S02]  /*01f0*/  UISETP.GE.U32.AND UP1, UPT, UR10, 0x2, UPT ;  /* 0x000000020a00788c */ /* 0x000fe4000bf26070 */
[----:B------:R-:W-:-:S04]  /*0200*/  UISETP.EQ.AND UP0, UPT, UR6, URZ, UP0 ;  /* 0x0000003f0600728c */ /* 0x000fc80008702270 */
[----:B------:R-:W-:-:S04]  /*0210*/  USEL UR13, URZ, 0x1, !UP0 ;  /* 0x000000013f0d7887 */ /* 0x000fc8000c000000 */
[----:B------:R-:W-:Y:S01]  /*0220*/  USEL UR13, UR13, 0x2, UP1 ;  /* 0x000000020d0d7887 */ /* 0x000fe20008800000 */
[----:B0-----:R-:W-:-:S13]  /*0230*/  ISETP.NE.AND P0, PT, R3, RZ, PT ;  /* 0x000000ff0300720c */ /* 0x001fda0003f05270 */
[----:B------:R-:W-:Y:S05]  /*0240*/  @P0 BRA `(.L_x_2) ;  /* 0x0000000000d40947 */ /* 0x000fea0003800000 */
[----:B------:R-:W-:Y:S01]  /*0250*/  ELECT P0, URZ, PT ;  /* 0x00000000003f782f */ /* 0x000fe20003800000 */
[----:B------:R-:W-:-:S12]  /*0260*/  BSSY B0, `(.L_x_2) ;  /* 0x0000033000007945 */ /* 0x000fd80003800000 */
[----:B------:R-:W-:Y:S05]  /*0270*/  @!P0 BRA `(.L_x_3) ;  /* 0x0000000000c48947 */ /* 0x000fea0003800000 */
[----:B------:R-:W0:Y:S01]  /*0280*/  S2UR UR9, SR_CgaCtaId ;  /* 0x00000000000979c3 */ /* 0x000e220000008800 */
[----:B------:R-:W-:Y:S01]  /*0290*/  UMOV UR4, 0x400 ;  /* 0x0000040000047882 */ /* 0x000fe20000000000 */
[----:B------:R-:W-:Y:S01]  /*02a0*/  UMOV UR5, 0x1 ;  /* 0x0000000100057882 */ /* 0x000fe20000000000 */
[----:B------:R-:W-:Y:S02]  /*02b0*/  UMOV UR6, 0x4 ;  /* 0x0000000400067882 */ /* 0x000fe40000000000 */
[----:B------:R-:W-:-:S04]  /*02c0*/  UIADD3 UR6, -UR6, 0x100000, URZ ;  /* 0x0010000006067890 */ /* 0x000fc8000fffe13f */
[----:B------:R-:W-:Y:S02]  /*02d0*/  USHF.L.U32 UR7, UR6, 0xb, URZ ;  /* 0x0000000b06077899 */ /* 0x000fe4000800063f */
[----:B------:R-:W-:Y:S02]  /*02e0*/  USHF.L.U32 UR6, UR6, 0x1, URZ ;  /* 0x0000000106067899 */ /* 0x000fe4000800063f */
[----:B0-----:R-:W-:Y:S02]  /*02f0*/  ULEA UR9, UR9, UR4, 0x18 ;  /* 0x0000000409097291 */ /* 0x001fe4000f8ec03f */
[----:B------:R-:W-:-:S04]  /*0300*/  UIADD3 UR4, -UR5, 0x100000, URZ ;  /* 0x0010000005047890 */ /* 0x000fc8000fffe13f */
[----:B------:R-:W-:Y:S02]  /*0310*/  USHF.L.U32 UR5, UR4, 0xb, URZ ;  /* 0x0000000b04057899 */ /* 0x000fe4000800063f */
[----:B------:R-:W-:Y:S01]  /*0320*/  USHF.L.U32 UR4, UR4, 0x1, URZ ;  /* 0x0000000104047899 */ /* 0x000fe2000800063f */
[----:B------:R-:W0:Y:S11]  /*0330*/  FENCE.VIEW.ASYNC.S ;  /* 0x00000000000073c6 */ /* 0x000e360000000000 */
[----:B0-----:R0:W1:Y:S01]  /*0340*/  SYNCS.EXCH.64 URZ, [UR9], UR4 ;  /* 0x00000004093f75b2 */ /* 0x0010620008000100 */
[----:B------:R0:W2:Y:S01]  /*0350*/  SYNCS.EXCH.64 URZ, [UR9+0x90], UR6 ;  /* 0x00009006093f75b2 */ /* 0x0000a20008000100 */
[----:B------:R0:W3:Y:S01]  /*0360*/  SYNCS.EXCH.64 URZ, [UR9+0x8], UR4 ;  /* 0x00000804093f75b2 */ /* 0x0000e20008000100 */
[----:B------:R0:W4:Y:S01]  /*0370*/  SYNCS.EXCH.64 URZ, [UR9+0x98], UR6 ;  /* 0x00009806093f75b2 */ /* 0x0001220008000100 */
[----:B------:R0:W0:Y:S01]  /*0380*/  SYNCS.EXCH.64 URZ, [UR9+0x10], UR4 ;  /* 0x00001004093f75b2 */ /* 0x0000220008000100 */
        /* <DEDUP_REMOVED lines=31> */
[----:B-1234-:R-:W-:Y:S01]  /*0580*/  NOP ;  /* 0x0000000000007918 */ /* 0x01efe20000000000 */
.L_x_3:
[----:B0-----:R-:W-:Y:S05]  /*0590*/  BSYNC B0 ;  /* 0x0000000000007941 */ /* 0x001fea0003800000 */
.L_x_2:
[----:B------:R-:W-:Y:S01]  /*05a0*/  SHF.R.S32.HI R4, RZ, 0x1f, R5 ;  /* 0x0000001fff047819 */ /* 0x000fe20000011405 */
[----:B------:R-:W0:Y:S01]  /*05b0*/  SHFL.IDX PT, R0, R0, RZ, 0x1f ;  /* 0x00001fff00007589 */ /* 0x000e2200000e0000 */
[----:B------:R-:W-:Y:S01]  /*05c0*/  ELECT P0, URZ, PT ;  /* 0x00000000003f782f */ /* 0x000fe20003800000 */
[----:B------:R-:W1:Y:S01]  /*05d0*/  S2UR UR9, SR_CTAID.X ;  /* 0x00000000000979c3 */ /* 0x000e620000002500 */
[----:B------:R-:W-:Y:S01]  /*05e0*/  LEA.HI R4, R4, R5, RZ, 0x7 ;  /* 0x0000000504047211 */ /* 0x000fe200078f38ff */
[----:B------:R-:W2:Y:S01]  /*05f0*/  S2R R2, SR_CTAID.Y ;  /* 0x0000000000027919 */ /* 0x000ea20000002600 */
[----:B------:R-:W-:Y:S01]  /*0600*/  SHF.R.S32.HI R6, RZ, 0x1f, R3 ;  /* 0x0000001fff067819 */ /* 0x000fe20000011403 */
[----:B------:R-:W-:Y:S01]  /*0610*/  ULDC UR4, c[0x0][0x154] ;  /* 0x0000550000047ab9 */ /* 0x000fe20000000800 */
[----:B------:R-:W-:Y:S01]  /*0620*/  LOP3.LUT R4, R4, 0xffffff80, RZ, 0xc0, !PT ;  /* 0xffffff8004047812 */ /* 0x000fe200078ec0ff */
[----:B------:R-:W-:Y:S01]  /*0630*/  NOP ;  /* 0x0000000000007918 */ /* 0x000fe20000000000 */
[----:B------:R-:W-:Y:S01]  /*0640*/  LEA.HI R6, R6, R3, RZ, 0x2 ;  /* 0x0000000306067211 */ /* 0x000fe200078f10ff */
[----:B------:R-:W3:Y:S01]  /*0650*/  LDC R11, c[0x0][0x148] ;  /* 0x00005200ff0b7b82 */ /* 0x000ee20000000800 */
[----:B------:R-:W-:Y:S01]  /*0660*/  NOP ;  /* 0x0000000000007918 */ /* 0x000fe20000000000 */
[----:B------:R-:W-:Y:S01]  /*0670*/  IMAD.IADD R4, R5, 0x1, -R4 ;  /* 0x0000000105047824 */ /* 0x000fe200078e0a04 */
[----:B------:R-:W-:-:S04]  /*0680*/  LOP3.LUT R6, R6, 0x3ffffffc, RZ, 0xc0, !PT ;  /* 0x3ffffffc06067812 */ /* 0x000fc800078ec0ff */
[----:B------:R-:W-:Y:S01]  /*0690*/  SHF.R.S32.HI R5, RZ, 0x1f, R4 ;  /* 0x0000001fff057819 */ /* 0x000fe20000011404 */
[----:B------:R-:W-:Y:S01]  /*06a0*/  IMAD.IADD R6, R3, 0x1, -R6 ;  /* 0x0000000103067824 */ /* 0x000fe200078e0a06 */
[----:B------:R-:W4:Y:S02]  /*06b0*/  LDC R8, c[0x0][0x144] ;  /* 0x00005100ff087b82 */ /* 0x000f240000000800 */
[----:B------:R-:W-:Y:S02]  /*06c0*/  LEA.HI R5, R5, R4, RZ, 0x3 ;  /* 0x0000000405057211 */ /* 0x000fe400078f18ff */
[----:B0-----:R-:W-:Y:S02]  /*06d0*/  ISETP.NE.OR P0, PT, R0, RZ, !P0 ;  /* 0x000000ff0000720c */ /* 0x001fe40004705670 */
[--C-:B------:R-:W-:Y:S02]  /*06e0*/  SHF.R.S32.HI R0, RZ, 0x3, R5.reuse ;  /* 0x00000003ff007819 */ /* 0x100fe40000011405 */
[----:B------:R-:W-:-:S04]  /*06f0*/  SHF.R.S32.HI R5, RZ, 0x1f, R5 ;  /* 0x0000001fff057819 */ /* 0x000fc80000011405 */
[----:B------:R-:W-:-:S04]  /*0700*/  LEA.HI R5, R5, R0, RZ, 0x2 ;  /* 0x0000000005057211 */ /* 0x000fc800078f10ff */
[----:B------:R-:W-:Y:S01]  /*0710*/  LOP3.LUT R5, R5, 0xfffffffc, RZ, 0xc0, !PT ;  /* 0xfffffffc05057812 */ /* 0x000fe200078ec0ff */
[----:B------:R-:W-:Y:S01]  /*0720*/  VOTEU.ALL UP0, P0 ;  /* 0x00000000003f7886 */ /* 0x000fe20000000000 */
[----:B--2---:R-:W-:Y:S01]  /*0730*/  I2FP.F32.U32 R7, R2 ;  /* 0x0000000200077245 */ /* 0x004fe20000201000 */
[----:B------:R-:W-:Y:S02]  /*0740*/  VOTEU.ALL UP1, P0 ;  /* 0x00000000003f7886 */ /* 0x000fe40000020000 */
[----:B------:R-:W-:Y:S01]  /*0750*/  IMAD.IADD R5, R0, 0x1, -R5 ;  /* 0x0000000100057824 */ /* 0x000fe200078e0a05 */
[----:B------:R-:W0:Y:S01]  /*0760*/  @!UP0 S2UR UR7, SR_CgaCtaId ;  /* 0x00000000000789c3 */ /* 0x000e220000008800 */
[----:B-1----:R-:W-:Y:S01]  /*0770*/  I2FP.F32.U32 R0, UR9 ;  /* 0x0000000900007c45 */ /* 0x002fe20008201000 */
[----:B------:R-:W-:Y:S01]  /*0780*/  FMUL R9, R7, UR4 ;  /* 0x0000000407097c20 */ /* 0x000fe20008400000 */
[----:B------:R-:W-:Y:S01]  /*0790*/  IMAD R5, R6, 0x4, R5 ;  /* 0x0000000406057824 */ /* 0x000fe200078e0205 */
[----:B------:R-:W-:Y:S01]  /*07a0*/  ULDC UR4, c[0x0][0x150] ;  /* 0x0000540000047ab9 */ /* 0x000fe20000000800 */
[----:B------:R-:W-:Y:S01]  /*07b0*/  @!UP0 UMOV UR6, 0x400 ;  /* 0x0000040000068882 */ /* 0x000fe20000000000 */
[----:B------:R-:W-:Y:S01]  /*07c0*/  FMUL R7, R0, UR4 ;  /* 0x0000000400077c20 */ /* 0x000fe20008400000 */
[----:B------:R-:W-:Y:S01]  /*07d0*/  IMAD.SHL.U32 R0, R5, 0x4, RZ ;  /* 0x0000000405007824 */ /* 0x000fe200078e00ff */
[----:B------:R-:W1:Y:S01]  /*07e0*/  LDC R6, c[0x0][0x140] ;  /* 0x00005000ff067b82 */ /* 0x000e620000000800 */
[----:B------:R-:W2:Y:S01]  /*07f0*/  F2I.U32.TRUNC.NTZ R9, R9 ;  /* 0x0000000900097305 */ /* 0x000ea2000020f000 */
[----:B------:R-:W-:-:S02]  /*0800*/  UMOV UR4, 0x20 ;  /* 0x0000002000047882 */ /* 0x000fc40000000000 */
[----:B------:R-:W-:Y:S01]  /*0810*/  LOP3.LUT R10, R5, 0xc, R0, 0x78, !PT ;  /* 0x0000000c050a7812 */ /* 0x000fe200078e7800 */
[----:B------:R-:W-:-:S04]  /*0820*/  @!UP0 UIADD3 UR4, -UR4, 0x100000, URZ ;  /* 0x0010000004048890 */ /* 0x000fc8000fffe13f */
[----:B------:R-:W-:Y:S02]  /*0830*/  @!UP0 USHF.L.U32 UR5, UR4, 0xb, URZ ;  /* 0x0000000b04058899 */ /* 0x000fe4000800063f */
[----:B------:R-:W-:Y:S01]  /*0840*/  @!UP0 USHF.L.U32 UR4, UR4, 0x1, URZ ;  /* 0x0000000104048899 */ /* 0x000fe2000800063f */
[----:B------:R-:W5:Y:S01]  /*0850*/  F2I.U32.TRUNC.NTZ R7, R7 ;  /* 0x0000000700077305 */ /* 0x000f62000020f000 */
[----:B------:R1:W-:Y:S01]  /*0860*/  STL [R1+0x78], R10 ;  /* 0x0000780a01007387 */ /* 0x0003e20000100800 */
[----:B--2---:R-:W-:Y:S01]  /*0870*/  IMAD.MOV R12, RZ, RZ, -R9 ;  /* 0x000000ffff0c7224 */ /* 0x004fe200078e0a09 */
[----:B0-----:R-:W-:Y:S01]  /*0880*/  @!UP0 ULEA UR6, UR7, UR6, 0x18 ;  /* 0x0000000607068291 */ /* 0x001fe2000f8ec03f */
[----:B------:R-:W-:Y:S02]  /*0890*/  VOTEU.ALL UP0, P0 ;  /* 0x00000000003f7886 */ /* 0x000fe40000000000 */
[----:B---3--:R-:W-:Y:S01]  /*08a0*/  IMAD R5, R11, R12, R2 ;  /* 0x0000000c0b057224 */ /* 0x008fe200078e0202 */
[----:B------:R-:W-:-:S02]  /*08b0*/  LOP3.LUT P0, RZ, R4, 0x7, RZ, 0xc0, !PT ;  /* 0x0000000704ff7812 */ /* 0x000fc4000780c0ff */
[----:B-1----:R-:W-:Y:S01]  /*08c0*/  ISETP.EQ.U32.AND P3, PT, R6, 0x1, PT ;  /* 0x000000010600780c */ /* 0x002fe20003f62070 */
[----:B-----5:R-:W-:Y:S01]  /*08d0*/  IMAD.MOV R7, RZ, RZ, -R7 ;  /* 0x000000ffff077224 */ /* 0x020fe200078e0a07 */
[----:B------:R-:W-:Y:S02]  /*08e0*/  ISETP.NE.AND P1, PT, R5, R10, PT ;  /* 0x0000000a0500720c */ /* 0x000fe40003f25270 */
[----:B------:R-:W-:Y:S01]  /*08f0*/  ISETP.LT.U32.AND P0, PT, R10, 0x2, !P0 ;  /* 0x000000020a00780c */ /* 0x000fe20004701070 */
[----:B----4-:R-:W-:Y:S01]  /*0900*/  IMAD R0, R8, R7, UR9 ;  /* 0x0000000908007e24 */ /* 0x010fe2000f8e0207 */
[----:B------:R-:W0:Y:S02]  /*0910*/  FENCE.VIEW.ASYNC.S ;  /* 0x00000000000073c6 */ /* 0x000e240000000000 */
[----:B0-----:R0:W1:Y:S02]  /*0920*/  @!UP0 SYNCS.EXCH.64 URZ, [UR6+0x130], UR4 ;  /* 0x00013004063f85b2 */ /* 0x0010640008000100 */
[----:B------:R-:W-:-:S04]  /*0930*/  ISETP.EQ.OR P1, PT, R0, RZ, !P1 ;  /* 0x000000ff0000720c */ /* 0x000fc80004f22670 */
[----:B------:R-:W-:Y:S01]  /*0940*/  PLOP3.LUT P0, PT, P0, P1, PT, 0x80, 0x0 ;  /* 0x000000000000781c */ /* 0x000fe20000703070 */
[----:B------:R0:W2:Y:S01]  /*0950*/  @!UP1 SYNCS.EXCH.64 URZ, [UR6+0x138], UR4 ;  /* 0x00013804063f95b2 */ /* 0x0000a20008000100 */
[----:B------:R-:W-:Y:S01]  /*0960*/  NOP ;  /* 0x0000000000007918 */ /* 0x000fe20000000000 */
[----:B------:R-:W-:Y:S10]  /*0970*/  @!P3 BRA `(.L_x_4) ;  /* 0x000000000008b947 */ /* 0x000ff40003800000 */
[----:B-12---:R-:W-:Y:S01]  /*0980*/  UCGABAR_ARV ;  /* 0x00000000000079c7 */ /* 0x006fe20008000000 */
[----:B------:R-:W-:Y:S05]  /*0990*/  BRA `(.L_x_5) ;  /* 0x0000000000047947 */ /* 0x000fea0003800000 */
.L_x_4:
[----:B-12---:R-:W-:Y:S01]  /*09a0*/  NOP ;  /* 0x0000000000007918 */ /* 0x006fe20000000000 */
.L_x_5:
[----:B------:R-:W1:Y:S01]  /*09b0*/  LDC R3, c[0x0][0x65c] ;  /* 0x00019700ff037b82 */ /* 0x000e620000000800 */
[----:B------:R-:W-:Y:S02]  /*09c0*/  IMAD.U32 R4, RZ, RZ, UR9 ;  /* 0x00000009ff047e24 */ /* 0x000fe4000f8e00ff */
[----:B------:R-:W-:Y:S01]  /*09d0*/  IMAD.MOV.U32 R5, RZ, RZ, RZ ;  /* 0x000000ffff057224 */ /* 0x000fe200078e00ff */
[----:B-1----:R-:W-:-:S13]  /*09e0*/  ISETP.NE.AND P4, PT, R3, 0x1, PT ;  /* 0x000000010300780c */ /* 0x002fda0003f85270 */
[----:B------:R-:W1:Y:S01]  /*09f0*/  @P4 LDC R7, c[0x0][0x10] ;  /* 0x00000400ff074b82 */ /* 0x000e620000000800 */
[----:B------:R-:W-:Y:S02]  /*0a00*/  @P4 IMAD.MOV.U32 R3, RZ, RZ, RZ ;  /* 0x000000ffff034224 */ /* 0x000fe400078e00ff */
[----:B------:R-:W-:-:S05]  /*0a10*/  @P4 IMAD.MOV.U32 R13, RZ, RZ, RZ ;  /* 0x000000ffff0d4224 */ /* 0x000fca00078e00ff */
[----:B------:R-:W2:Y:S01]  /*0a20*/  @!P4 LDC R9, c[0x0][0xc] ;  /* 0x00000300ff09cb82 */ /* 0x000ea20000000800 */
[----:B-1----:R-:W-:-:S04]  /*0a30*/  @P4 IMAD.WIDE.U32 R6, R7, UR9, R2 ;  /* 0x0000000907064c25 */ /* 0x002fc8000f8e0002 */
[----:B------:R-:W-:Y:S02]  /*0a40*/  @P4 IMAD.MOV.U32 R19, RZ, RZ, R6 ;  /* 0x000000ffff134224 */ /* 0x000fe400078e0006 */
[----:B------:R-:W-:Y:S02]  /*0a50*/  @P4 IMAD.IADD R23, R7, 0x1, R13 ;  /* 0x0000000107174824 */ /* 0x000fe400078e020d */
[----:B--2---:R-:W-:-:S04]  /*0a60*/  @!P4 IMAD.WIDE.U32 R4, R2, R9, R4 ;  /* 0x000000090204c225 */ /* 0x004fc800078e0004 */
[----:B------:R-:W-:Y:S02]  /*0a70*/  @!P4 IMAD.MOV.U32 R19, RZ, RZ, R4 ;  /* 0x000000ffff13c224 */ /* 0x000fe400078e0004 */
[----:B------:R-:W-:-:S03]  /*0a80*/  @!P4 IMAD.MOV.U32 R23, RZ, RZ, R5 ;  /* 0x000000ffff17c224 */ /* 0x000fc600078e0005 */
[----:B------:R1:W-:Y:S04]  /*0a90*/  STL [R1+0x80], R19 ;  /* 0x0000801301007387 */ /* 0x0003e80000100800 */
[----:B------:R1:W-:Y:S01]  /*0aa0*/  STL [R1+0x7c], R23 ;  /* 0x00007c1701007387 */ /* 0x0003e20000100800 */
[----:B------:R-:W-:Y:S05]  /*0ab0*/  @!P3 BRA `(.L_x_6) ;  /* 0x00000000000cb947 */ /* 0x000fea0003800000 */
[----:B------:R-:W-:Y:S01]  /*0ac0*/  UCGABAR_WAIT ;  /* 0x0000000000007dc7 */ /* 0x000fe20008000000 */
[----:B------:R-:W-:Y:S01]  /*0ad0*/  CCTL.IVALL ;  /* 0x00000000ff00798f */ /* 0x000fe20002000000 */
[----:B------:R-:W-:Y:S05]  /*0ae0*/  BRA `(.L_x_7) ;  /* 0x0000000000047947 */ /* 0x000fea0003800000 */
.L_x_6:
[----:B------:R-:W-:Y:S06]  /*0af0*/  BAR.SYNC.DEFER_BLOCKING 0x0 ;  /* 0x0000000000007b1d */ /* 0x000fec0000010000 */
.L_x_7:
[----:B------:R-:W-:Y:S05]  /*0b00*/  @!P2 BRA `(.L_x_8) ;  /* 0x000000e000dca947 */ /* 0x000fea0003800000 */
[----:B------:R-:W-:-:S06]  /*0b10*/  UISETP.GT.U32.AND UP0, UPT, UR10, 0x1, UPT ;  /* 0x000000010a00788c */ /* 0x000fcc000bf04070 */
[----:B------:R-:W-:-:S13]  /*0b20*/  PLOP3.LUT P1, PT, PT, PT, UP0, 0x80, 0x0 ;  /* 0x000000000000781c */ /* 0x000fda0003f2f008 */
[----:B0-----:R-:W-:Y:S05]  /*0b30*/  @P1 EXIT ;  /* 0x000000000000194d */ /* 0x001fea0003800000 */
[----:B------:R-:W-:Y:S01]  /*0b40*/  IMAD.MOV.U32 R6, RZ, RZ, -0x1 ;  /* 0xffffffffff067424 */ /* 0x000fe200078e00ff */
[----:B------:R-:W-:Y:S01]  /*0b50*/  ULDC.64 UR4, c[0x0][0x650] ;  /* 0x0001940000047ab9 */ /* 0x000fe20000000a00 */
[----:B------:R-:W-:Y:S01]  /*0b60*/  IMAD.MOV.U32 R5, RZ, RZ, -0x1 ;  /* 0xffffffffff057424 */ /* 0x000fe200078e00ff */
[----:B------:R-:W-:Y:S01]  /*0b70*/  ISETP.GE.U32.AND P1, PT, R19, UR4, PT ;  /* 0x0000000413007c0c */ /* 0x000fe2000bf26070 */
[----:B------:R-:W-:Y:S01]  /*0b80*/  UMOV UR22, 0xffffffff ;  /* 0xffffffff00167882 */ /* 0x000fe20000000000 */
[----:B------:R0:W-:Y:S01]  /*0b90*/  STL [R1+0x88], R6 ;  /* 0x0000880601007387 */ /* 0x0001e20000100800 */
[----:B------:R-:W-:Y:S02]  /*0ba0*/  PRMT R4, RZ, 0x7610, R4 ;  /* 0x00007610ff047816 */ /* 0x000fe40000000004 */
[----:B------:R-:W-:Y:S01]  /*0bb0*/  ISETP.GE.U32.AND.EX P1, PT, R23, UR5, PT, P1 ;  /* 0x0000000517007c0c */ /* 0x000fe2000bf26110 */
[----:B------:R0:W-:-:S12]  /*0bc0*/  STL [R1+0x84], R5 ;  /* 0x0000840501007387 */ /* 0x0001d80000100800 */
[----:B0-----:R-:W-:Y:S05]  /*0bd0*/  @P1 BRA `(.L_x_9) ;  /* 0x0000000400381947 */ /* 0x001fea0003800000 */
[----:B------:R-:W0:Y:S01]  /*0be0*/  LDC.64 R14, c[0x0][0x628] ;  /* 0x00018a00ff0e7b82 */ /* 0x000e220000000a00 */
[----:B------:R-:W-:Y:S02]  /*0bf0*/  IMAD.MOV.U32 R4, RZ, RZ, R19 ;  /* 0x000000ffff047224 */ /* 0x000fe400078e0013 */
[----:B------:R-:W-:-:S05]  /*0c00*/  IMAD.MOV.U32 R5, RZ, RZ, R23 ;  /* 0x000000ffff057224 */ /* 0x000fca00078e0017 */
[----:B------:R-:W2:Y:S08]  /*0c10*/  LDC R10, c[0x0][0x630] ;  /* 0x00018c00ff0a7b82 */ /* 0x000eb00000000800 */
[----:B------:R-:W3:Y:S01]  /*0c20*/  LDC.64 R16, c[0x0][0x620] ;  /* 0x00018800ff107b82 */ /* 0x000ee20000000a00 */
[----:B0-----:R-:W-:-:S04]  /*0c30*/  ISETP.NE.U32.AND P1, PT, R14, RZ, PT ;  /* 0x000000ff0e00720c */ /* 0x001fc80003f25070 */
[----:B------:R-:W-:-:S13]  /*0c40*/  ISETP.NE.AND.EX P1, PT, R15, RZ, PT, P1 ;  /* 0x000000ff0f00720c */ /* 0x000fda0003f25310 */
[----:B--23--:R-:W-:Y:S05]  /*0c50*/  @!P1 BRA `(.L_x_10) ;  /* 0x0000000000289947 */ /* 0x00cfea0003800000 */
[----:B------:R-:W0:Y:S02]  /*0c60*/  LDC R9, c[0x0][0x634] ;  /* 0x00018d00ff097b82 */ /* 0x000e240000000800 */
[----:B0-----:R-:W-:-:S05]  /*0c70*/  IADD3 R9, P1, R19, R9, RZ ;  /* 0x0000000913097210 */ /* 0x001fca0007f3e0ff */
[----:B------:R-:W-:-:S04]  /*0c80*/  IMAD.X R13, RZ, RZ, R23, P1 ;  /* 0x000000ffff0d7224 */ /* 0x000fc800008e0617 */
[----:B------:R-:W-:-:S04]  /*0c90*/  IMAD.WIDE.U32 R4, R13, R14, RZ ;  /* 0x0000000e0d047225 */ /* 0x000fc800078e00ff */
[----:B------:R-:W-:-:S04]  /*0ca0*/  IMAD.WIDE.U32 R6, P1, R9, R15, R4 ;  /* 0x0000000f09067225 */ /* 0x000fc80007820004 */
[----:B------:R-:W-:-:S04]  /*0cb0*/  IMAD.WIDE.U32 R4, R9, R14, RZ ;  /* 0x0000000e09047225 */ /* 0x000fc800078e00ff */
[----:B------:R-:W-:Y:S01]  /*0cc0*/  IMAD.X R9, RZ, RZ, RZ, P1 ;  /* 0x000000ffff097224 */ /* 0x000fe200008e06ff */
[----:B------:R-:W-:Y:S01]  /*0cd0*/  IADD3 RZ, P1, R5, R6, RZ ;  /* 0x0000000605ff7210 */ /* 0x000fe20007f3e0ff */
[----:B------:R-:W-:-:S04]  /*0ce0*/  IMAD.MOV.U32 R8, RZ, RZ, R7 ;  /* 0x000000ffff087224 */ /* 0x000fc800078e0007 */
[----:B------:R-:W-:-:S08]  /*0cf0*/  IMAD.WIDE.U32.X R4, R13, R15, R8, P1 ;  /* 0x0000000f0d047225 */ /* 0x000fd000008e0408 */
.L_x_10:
[----:B------:R-:W0:Y:S01]  /*0d00*/  LDC.64 R20, c[0x0][0x640] ;  /* 0x00019000ff147b82 */ /* 0x000e220000000a00 */
[-C--:B------:R-:W-:Y:S01]  /*0d10*/  SHF.R.U64 R22, R4, R10.reuse, R5 ;  /* 0x0000000a04167219 */ /* 0x080fe20000001205 */
[----:B------:R-:W-:Y:S01]  /*0d20*/  IMAD.MOV.U32 R4, RZ, RZ, R19 ;  /* 0x000000ffff047224 */ /* 0x000fe200078e0013 */
[----:B------:R-:W-:Y:S01]  /*0d30*/  SHF.R.U32.HI R3, RZ, R10, R5 ;  /* 0x0000000aff037219 */ /* 0x000fe20000011605 */
[----:B------:R-:W-:Y:S01]  /*0d40*/  IMAD.MOV.U32 R5, RZ, RZ, R23 ;  /* 0x000000ffff057224 */ /* 0x000fe200078e0017 */
[----:B------:R-:W-:Y:S01]  /*0d50*/  IADD3 R7, P1, RZ, -R22, RZ ;  /* 0x80000016ff077210 */ /* 0x000fe20007f3e0ff */
[----:B-1----:R-:W-:Y:S02]  /*0d60*/  IMAD R23, R11, R12, R2 ;  /* 0x0000000c0b177224 */ /* 0x002fe400078e0202 */
[----:B------:R-:W1:Y:S01]  /*0d70*/  LDC R8, c[0x0][0x618] ;  /* 0x00018600ff087b82 */ /* 0x000e620000000800 */
[----:B------:R-:W-:Y:S02]  /*0d80*/  IMAD.MOV.U32 R11, RZ, RZ, 0x1 ;  /* 0x00000001ff0b7424 */ /* 0x000fe400078e00ff */
[----:B------:R-:W-:-:S02]  /*0d90*/  IMAD.X R3, RZ, RZ, ~R3, P1 ;  /* 0x000000ffff037224 */ /* 0x000fc400008e0e03 */
[----:B------:R-:W-:-:S03]  /*0da0*/  IMAD.WIDE.U32 R4, R7, R16, R4 ;  /* 0x0000001007047225 */ /* 0x000fc600078e0004 */
[----:B------:R-:W2:Y:S01]  /*0db0*/  LDC R14, c[0x0][0x608] ;  /* 0x00018200ff0e7b82 */ /* 0x000ea20000000800 */
[----:B------:R-:W-:-:S04]  /*0dc0*/  IMAD R6, R3, R16, RZ ;  /* 0x0000001003067224 */ /* 0x000fc800078e02ff */
[----:B------:R-:W-:-:S03]  /*0dd0*/  IMAD R3, R7, R17, R6 ;  /* 0x0000001107037224 */ /* 0x000fc600078e0206 */
[----:B------:R-:W3:Y:S01]  /*0de0*/  LDC R18, c[0x0][0x658] ;  /* 0x00019600ff127b82 */ /* 0x000ee20000000800 */
[----:B------:R-:W-:Y:S01]  /*0df0*/  IMAD.IADD R3, R5, 0x1, R3 ;  /* 0x0000000105037824 */ /* 0x000fe200078e0203 */
[----:B0-----:R-:W-:Y:S01]  /*0e00*/  ISETP.NE.U32.AND P1, PT, R20, RZ, PT ;  /* 0x000000ff1400720c */ /* 0x001fe20003f25070 */
[----:B------:R-:W-:-:S03]  /*0e10*/  IMAD.MOV.U32 R5, RZ, RZ, -0x1 ;  /* 0xffffffffff057424 */ /* 0x000fc600078e00ff */
[----:B------:R-:W-:Y:S02]  /*0e20*/  ISETP.NE.AND.EX P1, PT, R21, RZ, PT, P1 ;  /* 0x000000ff1500720c */ /* 0x000fe40003f25310 */
[----:B------:R-:W0:Y:S01]  /*0e30*/  LDC R13, c[0x0][0x600] ;  /* 0x00018000ff0d7b82 */ /* 0x000e220000000800 */
[-CC-:B-1----:R-:W-:Y:S02]  /*0e40*/  SHF.R.U64 R10, R4, R8.reuse, R3.reuse ;  /* 0x00000008040a7219 */ /* 0x182fe40000001203 */
[----:B------:R-:W-:-:S05]  /*0e50*/  SHF.R.U32.HI R3, RZ, R8, R3 ;  /* 0x00000008ff037219 */ /* 0x000fca0000011603 */
[----:B------:R-:W1:Y:S01]  /*0e60*/  LDC R15, c[0x0][0x648] ;  /* 0x00019200ff0f7b82 */ /* 0x000e620000000800 */
[-CC-:B--2---:R-:W-:Y:S02]  /*0e70*/  SHF.R.U64 R19, R10, R14.reuse, R3.reuse ;  /* 0x0000000e0a137219 */ /* 0x184fe40000001203 */
[----:B------:R-:W-:-:S05]  /*0e80*/  SHF.R.U32.HI R3, RZ, R14, R3 ;  /* 0x0000000eff037219 */ /* 0x000fca0000011603 */
[----:B------:R-:W2:Y:S01]  /*0e90*/  LDC R17, c[0x0][0x638] ;  /* 0x00018e00ff117b82 */ /* 0x000ea20000000800 */
[-C--:B---3--:R-:W-:Y:S02]  /*0ea0*/  SHF.L.U32 R2, R5, R18.reuse, RZ ;  /* 0x0000001205027219 */ /* 0x088fe400000006ff */
[--C-:B------:R-:W-:Y:S02]  /*0eb0*/  SHF.R.U64 R12, R19, R18, R3.reuse ;  /* 0x00000012130c7219 */ /* 0x100fe40000001203 */
[----:B------:R-:W-:Y:S02]  /*0ec0*/  LOP3.LUT R8, RZ, R2, RZ, 0x33, !PT ;  /* 0x00000002ff087212 */ /* 0x000fe400078e33ff */
[----:B------:R-:W-:Y:S01]  /*0ed0*/  SHF.R.U32.HI R3, RZ, R18, R3 ;  /* 0x00000012ff037219 */ /* 0x000fe20000011603 */
[----:B------:R-:W3:Y:S01]  /*0ee0*/  LDC R16, c[0x0][0x610] ;  /* 0x00018400ff107b82 */ /* 0x000ee20000000800 */
[----:B------:R-:W-:Y:S01]  /*0ef0*/  IMAD.MOV.U32 R2, RZ, RZ, R12 ;  /* 0x000000ffff027224 */ /* 0x000fe200078e000c */
[----:B------:R-:W-:Y:S06]  /*0f00*/  @!P1 BRA `(.L_x_11) ;  /* 0x0000000000289947 */ /* 0x000fec0003800000 */
[----:B------:R-:W4:Y:S02]  /*0f10*/  LDC R7, c[0x0][0x64c] ;  /* 0x00019300ff077b82 */ /* 0x000f240000000800 */
[----:B----4-:R-:W-:-:S05]  /*0f20*/  IADD3 R7, P1, R12, R7, RZ ;  /* 0x000000070c077210 */ /* 0x010fca0007f3e0ff */
        /* <DEDUP_REMOVED lines=8> */
.L_x_11:
[----:B-1----:R-:W-:Y:S01]  /*0fb0*/  SHF.R.U64 R4, R2, R15, R3 ;  /* 0x0000000f02047219 */ /* 0x002fe20000001203 */
[----:B0-----:R-:W-:Y:S01]  /*0fc0*/  VIADD R5, R13, 0xffffffff ;  /* 0xffffffff0d057836 */ /* 0x001fe20000000000 */
[----:B------:R-:W-:Y:S02]  /*0fd0*/  SHF.L.U32 R2, R11, R18, RZ ;  /* 0x000000120b027219 */ /* 0x000fe400000006ff */
[----:B------:R-:W-:Y:S01]  /*0fe0*/  LOP3.LUT R3, R19, R8, RZ, 0xc0, !PT ;  /* 0x0000000813037212 */ /* 0x000fe200078ec0ff */
[----:B------:R-:W-:Y:S01]  /*0ff0*/  IMAD.MOV R6, RZ, RZ, -R4 ;  /* 0x000000ffff067224 */ /* 0x000fe200078e0a04 */
[----:B------:R-:W-:Y:S02]  /*1000*/  SEL R0, R0, R23, !P4 ;  /* 0x0000001700007207 */ /* 0x000fe40006000000 */
[----:B------:R-:W-:Y:S01]  /*1010*/  LOP3.LUT R5, R10, R5, RZ, 0xc0, !PT ;  /* 0x000000050a057212 */ /* 0x000fe200078ec0ff */
[----:B------:R-:W-:Y:S01]  /*1020*/  IMAD R3, R2, R4, R3 ;  /* 0x0000000402037224 */ /* 0x000fe200078e0203 */
[----:B------:R-:W-:Y:S01]  /*1030*/  R2UR UR22, R22 ;  /* 0x00000000161672ca */ /* 0x000fe200000e0000 */
[----:B--2---:R-:W-:-:S02]  /*1040*/  IMAD R2, R6, R17, R12 ;  /* 0x0000001106027224 */ /* 0x004fc400078e020c */
[----:B---3--:R-:W-:Y:S02]  /*1050*/  IMAD R0, R3, R16, R0 ;  /* 0x0000001003007224 */ /* 0x008fe400078e0200 */
[----:B------:R-:W-:Y:S02]  /*1060*/  IMAD R3, R2, R13, R5 ;  /* 0x0000000d02037224 */ /* 0x000fe400078e0205 */
[----:B------:R-:W-:-:S03]  /*1070*/  IMAD.MOV.U32 R4, RZ, RZ, 0x1 ;  /* 0x00000001ff047424 */ /* 0x000fc600078e00ff */
[----:B------:R-:W-:Y:S02]  /*1080*/  SEL R2, R3, R0, !P4 ;  /* 0x0000000003027207 */ /* 0x000fe40006000000 */
[----:B------:R-:W-:-:S03]  /*1090*/  SEL R0, R0, R3, !P4 ;  /* 0x0000000300007207 */ /* 0x000fc60006000000 */
[----:B------:R0:W-:Y:S04]  /*10a0*/  STL [R1+0x84], R2 ;  /* 0x0000840201007387 */ /* 0x0001e80000100800 */
[----:B------:R0:W-:Y:S02]  /*10b0*/  STL [R1+0x88], R0 ;  /* 0x0000880001007387 */ /* 0x0001e40000100800 */
.L_x_9:
[----:B------:R-:W-:-:S08]  /*10c0*/  NOP ;  /* 0x0000000000007918 */ /* 0x000fd00000000000 */
[----:B------:R-:W2:Y:S02]  /*10d0*/  USETMAXREG.TRY_ALLOC.CTAPOOL UP0, 0xe8 ;  /* 0x000000e8000079c8 */ /* 0x000ea40008000600 */
[----:B--2---:R-:W-:-:S13]  /*10e0*/  PLOP3.LUT P1, PT, PT, PT, UP0, 0x80, 0x0 ;  /* 0x000000000000781c */ /* 0x004fda0003f2f008 */
[----:B------:R-:W-:Y:S05]  /*10f0*/  @!P1 BRA `(.L_x_9) ;  /* 0xfffffffc00f09947 */ /* 0x000fea000383ffff */
[----:B------:R-:W-:Y:S01]  /*1100*/  ULDC.64 UR4, c[0x0][0x598] ;  /* 0x0001660000047ab9 */ /* 0x000fe20000000a00 */
[----:B------:R-:W-:Y:S01]  /*1110*/  ULDC.64 UR16, c[0x0][0x208] ;  /* 0x0000820000107ab9 */ /* 0x000fe20000000a00 */
[----:B------:R-:W-:-:S04]  /*1120*/  ISETP.NE.U32.AND P1, PT, RZ, UR4, PT ;  /* 0x00000004ff007c0c */ /* 0x000fc8000bf25070 */
[----:B------:R-:W-:-:S13]  /*1130*/  ISETP.NE.AND.EX P1, PT, RZ, UR5, PT, P1 ;  /* 0x00000005ff007c0c */ /* 0x000fda000bf25310 */
[----:B------:R-:W-:Y:S05]  /*1140*/  @!P1 BRA `(.L_x_12) ;  /* 0x0000000000209947 */ /* 0x000fea0003800000 */
[----:B0-----:R-:W0:Y:S02]  /*1150*/  LDC.64 R2, c[0x0][0x598] ;  /* 0x00016600ff027b82 */ /* 0x001e240000000a00 */
[----:B0-----:R-:W2:Y:S02]  /*1160*/  LDG.E.64 R2, desc[UR16][R2.64] ;  /* 0x0000001002027981 */ /* 0x001ea4000c1e1b00 */
[----:B--2---:R-:W-:-:S04]  /*1170*/  ISETP.NE.U32.AND P1, PT, R2, RZ, PT ;  /* 0x000000ff0200720c */ /* 0x004fc80003f25070 */
[----:B------:R-:W-:-:S13]  /*1180*/  ISETP.NE.AND.EX P1, PT, R3, RZ, PT, P1 ;  /* 0x000000ff0300720c */ /* 0x000fda0003f25310 */
[----:B------:R-:W-:Y:S05]  /*1190*/  @!P1 BRA `(.L_x_12) ;  /* 0x00000000000c9947 */ /* 0x000fea0003800000 */
[----:B------:R-:W2:Y:S02]  /*11a0*/  LD.E R2, desc[UR16][R2.64] ;  /* 0x0000001002027980 */ /* 0x000ea4000c101900 */
[----:B--2---:R-:W-:Y:S01]  /*11b0*/  R2UR UR20, R2 ;  /* 0x00000000021472ca */ /* 0x004fe200000e0000 */
[----:B------:R-:W-:-:S14]  /*11c0*/  BRA `(.L_x_13) ;  /* 0x0000000000247947 */ /* 0x000fdc0003800000 */
.L_x_12:
[----:B------:R-:W-:Y:S02]  /*11d0*/  ULDC.64 UR4, c[0x0][0x588] ;  /* 0x0001620000047ab9 */ /* 0x000fe40000000a00 */
[----:B------:R-:W-:-:S04]  /*11e0*/  ISETP.NE.U32.AND P1, PT, RZ, UR4, PT ;  /* 0x00000004ff007c0c */ /* 0x000fc8000bf25070 */
[----:B------:R-:W-:-:S13]  /*11f0*/  ISETP.NE.AND.EX P1, PT, RZ, UR5, PT, P1 ;  /* 0x00000005ff007c0c */ /* 0x000fda000bf25310 */
[----:B------:R-:W-:Y:S05]  /*1200*/  @!P1 BRA `(.L_x_14) ;  /* 0x0000000000109947 */ /* 0x000fea0003800000 */
[----:B0-----:R-:W0:Y:S02]  /*1210*/  LDC.64 R2, c[0x0][0x588] ;  /* 0x00016200ff027b82 */ /* 0x001e240000000a00 */
[----:B0-----:R-:W2:Y:S02]  /*1220*/  LDG.E R2, desc[UR16][R2.64] ;  /* 0x0000001002027981 */ /* 0x001ea4000c1e1900 */
[----:B--2---:R-:W-:Y:S01]  /*1230*/  R2UR UR20, R2 ;  /* 0x00000000021472ca */ /* 0x004fe200000e0000 */
[----:B------:R-:W-:-:S14]  /*1240*/  BRA `(.L_x_13) ;  /* 0x0000000000047947 */ /* 0x000fdc0003800000 */
.L_x_14:
[----:B------:R-:W-:-:S05]  /*1250*/  ULDC UR20, c[0x0][0x580] ;  /* 0x0001600000147ab9 */ /* 0x000fca0000000800 */
.L_x_13:
[----:B------:R-:W-:Y:S02]  /*1260*/  ULDC.64 UR4, c[0x0][0x5a0] ;  /* 0x0001680000047ab9 */ /* 0x000fe40000000a00 */
        /* <DEDUP_REMOVED lines=11> */
.L_x_15:
        /* <DEDUP_REMOVED lines=8> */
.L_x_17:
[----:B------:R-:W-:-:S05]  /*13a0*/  ULDC UR21, c[0x0][0x584] ;  /* 0x0001610000157ab9 */ /* 0x000fca0000000800 */
.L_x_16:
[----:B------:R-:W-:-:S13]  /*13b0*/  LOP3.LUT P1, RZ, R4, 0xff, RZ, 0xc0, !PT ;  /* 0x000000ff04ff7812 */ /* 0x000fda000782c0ff */
[----:B------:R-:W-:Y:S05]  /*13c0*/  @!P1 EXIT ;  /* 0x000000000000994d */ /* 0x000fea0003800000 */
[----:B------:R-:W-:Y:S01]  /*13d0*/  ULDC UR4, c[0x0][0x28c] ;  /* 0x0000a30000047ab9 */ /* 0x000fe20000000800 */
[----:B------:R-:W-:Y:S02]  /*13e0*/  ULOP3.LUT UR23, UR13, 0x1, URZ, 0xfc, !UPT ;  /* 0x000000010d177892 */ /* 0x000fe4000f8efc3f */
[----:B------:R-:W-:-:S04]  /*13f0*/  UIADD3 UR4, UR4, 0x1f, URZ ;  /* 0x0000001f04047890 */ /* 0x000fc8000fffe03f */
[----:B------:R-:W-:-:S04]  /*1400*/  USHF.R.S32.HI UR5, URZ, 0x1f, UR4 ;  /* 0x0000001f3f057899 */ /* 0x000fc80008011404 */
[----:B------:R-:W-:-:S03]  /*1410*/  ULEA.HI UR5, UR5, UR4, URZ, 0x5 ;  /* 0x0000000405057291 */ /* 0x000fc6000f8f283f */
[----:B------:R-:W-:Y:S01]  /*1420*/  UMOV UR4, URZ ;  /* 0x0000003f00047c82 */ /* 0x000fe20008000000 */
[----:B------:R-:W-:-:S03]  /*1430*/  USHF.R.S32.HI UR12, URZ, 0x5, UR5 ;  /* 0x000000053f0c7899 */ /* 0x000fc60008011405 */
[----:B------:R-:W-:-:S09]  /*1440*/  UMOV UR5, URZ ;  /* 0x0000003f00057c82 */ /* 0x000fd20008000000 */
.L_x_300:
[----:B0-----:R-:W0:Y:S01]  /*1450*/  S2R R0, SR_TID.X ;  /* 0x0000000000007919 */ /* 0x001e220000002100 */
[----:B--2---:R-:W2:Y:S01]  /*1460*/  S2UR UR11, SR_CgaCtaId ;  /* 0x00000000000b79c3 */ /* 0x004ea20000008800 */
[----:B------:R-:W-:Y:S01]  /*1470*/  UMOV UR14, 0x400 ;  /* 0x00000400000e7882 */ /* 0x000fe20000000000 */
[----:B------:R-:W-:Y:S01]  /*1480*/  UMOV UR6, URZ ;  /* 0x0000003f00067c82 */ /* 0x000fe20008000000 */
[----:B------:R-:W-:Y:S01]  /*1490*/  STL [R1+0x74], RZ ;  /* 0x000074ff01007387 */ /* 0x000fe20000100800 */
[----:B------:R-:W-:Y:S01]  /*14a0*/  UMOV UR7, URZ ;  /* 0x0000003f00077c82 */ /* 0x000fe20008000000 */
[----:B------:R-:W-:Y:S01]  /*14b0*/  UMOV UR8, URZ ;  /* 0x0000003f00087c82 */ /* 0x000fe20008000000 */
[----:B------:R-:W-:Y:S01]  /*14c0*/  UMOV UR18, UR5 ;  /* 0x0000000500127c82 */ /* 0x000fe20008000000 */
[----:B------:R-:W-:Y:S01]  /*14d0*/  STL [R1+0x70], RZ ;  /* 0x000070ff01007387 */ /* 0x000fe20000100800 */
[----:B---3--:R-:W3:Y:S01]  /*14e0*/  LDC R2, c[0x0][0x28c] ;  /* 0x0000a300ff027b82 */ /* 0x008ee20000000800 */
[----:B------:R-:W-:-:S02]  /*14f0*/  CS2R R4, SRZ ;  /* 0x0000000000047805 */ /* 0x000fc4000001ff00 */
[----:B------:R-:W-:Y:S01]  /*1500*/  CS2R R6, SRZ ;  /* 0x0000000000067805 */ /* 0x000fe2000001ff00 */
[----:B------:R-:W-:Y:S01]  /*1510*/  STL [R1+0x6c], RZ ;  /* 0x00006cff01007387 */ /* 0x000fe20000100800 */
[----:B------:R-:W-:Y:S02]  /*1520*/  CS2R R8, SRZ ;  /* 0x0000000000087805 */ /* 0x000fe4000001ff00 */
[----:B------:R-:W-:Y:S02]  /*1530*/  CS2R R10, SRZ ;  /* 0x00000000000a7805 */ /* 0x000fe4000001ff00 */
[----:B------:R-:W-:Y:S01]  /*1540*/  CS2R R12, SRZ ;  /* 0x00000000000c7805 */ /* 0x000fe2000001ff00 */
[----:B------:R-:W-:Y:S01]  /*1550*/  STL [R1+0x68], RZ ;  /* 0x000068ff01007387 */ /* 0x000fe20000100800 */
[----:B------:R-:W-:Y:S02]  /*1560*/  CS2R R14, SRZ ;  /* 0x00000000000e7805 */ /* 0x000fe4000001ff00 */
[----:B------:R-:W-:-:S02]  /*1570*/  CS2R R16, SRZ ;  /* 0x0000000000107805 */ /* 0x000fc4000001ff00 */
[----:B-1----:R-:W-:Y:S01]  /*1580*/  CS2R R18, SRZ ;  /* 0x0000000000127805 */ /* 0x002fe2000001ff00 */
[----:B------:R-:W-:Y:S01]  /*1590*/  STL [R1+0x64], RZ ;  /* 0x000064ff01007387 */ /* 0x000fe20000100800 */
[----:B------:R-:W-:Y:S02]  /*15a0*/  CS2R R20, SRZ ;  /* 0x0000000000147805 */ /* 0x000fe4000001ff00 */
[----:B------:R-:W-:Y:S02]  /*15b0*/  CS2R R22, SRZ ;  /* 0x0000000000167805 */ /* 0x000fe4000001ff00 */
[----:B------:R-:W-:Y:S01]  /*15c0*/  CS2R R152, SRZ ;  /* 0x0000000000987805 */ /* 0x000fe2000001ff00 */
[----:B------:R-:W-:Y:S01]  /*15d0*/  STL [R1+0x60], RZ ;  /* 0x000060ff01007387 */ /* 0x000fe20000100800 */
[----:B--2---:R-:W-:Y:S01]  /*15e0*/  ULEA UR14, UR11, UR14, 0x18 ;  /* 0x0000000e0b0e7291 */ /* 0x004fe2000f8ec03f */
[----:B------:R-:W-:Y:S02]  /*15f0*/  CS2R R154, SRZ ;  /* 0x00000000009a7805 */ /* 0x000fe4000001ff00 */
[----:B------:R-:W-:Y:S01]  /*1600*/  CS2R R156, SRZ ;  /* 0x00000000009c7805 */ /* 0x000fe2000001ff00 */
[----:B------:R-:W-:Y:S01]  /*1610*/  STL [R1+0x5c], RZ ;  /* 0x00005cff01007387 */ /* 0x000fe20000100800 */
[----:B------:R-:W-:-:S02]  /*1620*/  CS2R R158, SRZ ;  /* 0x00000000009e7805 */ /* 0x000fc4000001ff00 */
[----:B------:R-:W-:Y:S02]  /*1630*/  CS2R R160, SRZ ;  /* 0x0000000000a07805 */ /* 0x000fe4000001ff00 */
[----:B------:R-:W-:Y:S02]  /*1640*/  CS2R R162, SRZ ;  /* 0x0000000000a27805 */ /* 0x000fe4000001ff00 */
[----:B0-----:R-:W-:Y:S01]  /*1650*/  LOP3.LUT R0, R0, 0x80, RZ, 0xc0, !PT ;  /* 0x0000008000007812 */ /* 0x001fe200078ec0ff */
[----:B------:R-:W-:Y:S01]  /*1660*/  STL [R1+0x58], RZ ;  /* 0x000058ff01007387 */ /* 0x000fe20000100800 */
[----:B---3--:R-:W-:Y:S02]  /*1670*/  ISETP.GE.AND P1, PT, R2, 0x1, PT ;  /* 0x000000010200780c */ /* 0x008fe40003f26270 */
[----:B------:R-:W-:Y:S02]  /*1680*/  CS2R R2, SRZ ;  /* 0x0000000000027805 */ /* 0x000fe4000001ff00 */
[----:B------:R-:W-:Y:S01]  /*1690*/  SHF.R.U32.HI R0, RZ, 0x7, R0 ;  /* 0x00000007ff007819 */ /* 0x000fe20000011600 */
[----:B------:R-:W-:Y:S01]  /*16a0*/  STL [R1+0x54], RZ ;  /* 0x000054ff01007387 */ /* 0x000fe20000100800 */
[----:B------:R-:W-:-:S02]  /*16b0*/  CS2R R164, SRZ ;  /* 0x0000000000a47805 */ /* 0x000fc4000001ff00 */
[----:B------:R-:W-:Y:S02]  /*16c0*/  CS2R R166, SRZ ;  /* 0x0000000000a67805 */ /* 0x000fe4000001ff00 */
[----:B------:R-:W-:Y:S01]  /*16d0*/  CS2R R168, SRZ ;  /* 0x0000000000a87805 */ /* 0x000fe2000001ff00 */
[----:B------:R-:W-:Y:S01]  /*16e0*/  STL [R1+0x50], RZ ;  /* 0x000050ff01007387 */ /* 0x000fe20000100800 */
[----:B------:R-:W-:Y:S02]  /*16f0*/  CS2R R170, SRZ ;  /* 0x0000000000aa7805 */ /* 0x000fe4000001ff00 */
[----:B------:R-:W-:Y:S02]  /*1700*/  CS2R R172, SRZ ;  /* 0x0000000000ac7805 */ /* 0x000fe4000001ff00 */
[----:B------:R-:W-:Y:S01]  /*1710*/  CS2R R174, SRZ ;  /* 0x0000000000ae7805 */ /* 0x000fe2000001ff00 */
[----:B------:R-:W0:Y:S01]  /*1720*/  SHFL.IDX PT, R0, R0, RZ, 0x1f ;  /* 0x00001fff00007589 */ /* 0x000e2200000e0000 */
[----:B------:R-:W-:-:S02]  /*1730*/  CS2R R176, SRZ ;  /* 0x0000000000b07805 */ /* 0x000fc4000001ff00 */
[----:B------:R-:W-:Y:S02]  /*1740*/  CS2R R178, SRZ ;  /* 0x0000000000b27805 */ /* 0x000fe4000001ff00 */
[----:B------:R-:W-:Y:S01]  /*1750*/  CS2R R180, SRZ ;  /* 0x0000000000b47805 */ /* 0x000fe2000001ff00 */
[----:B------:R1:W-:Y:S01]  /*1760*/  STL [R1+0x4c], RZ ;  /* 0x00004cff01007387 */ /* 0x0003e20000100800 */
[----:B------:R-:W-:Y:S02]  /*1770*/  CS2R R182, SRZ ;  /* 0x0000000000b67805 */ /* 0x000fe4000001ff00 */
[----:B------:R-:W-:Y:S02]  /*1780*/  CS2R R184, SRZ ;  /* 0x0000000000b87805 */ /* 0x000fe4000001ff00 */
[----:B------:R-:W-:Y:S01]  /*1790*/  CS2R R186, SRZ ;  /* 0x0000000000ba7805 */ /* 0x000fe2000001ff00 */
[----:B------:R1:W-:Y:S01]  /*17a0*/  STL [R1+0x48], RZ ;  /* 0x000048ff01007387 */ /* 0x0003e20000100800 */
        /* <DEDUP_REMOVED lines=14> */
[----:B------:R-:W-:Y:S02]  /*1890*/  CS2R R210, SRZ ;  /* 0x0000000000d27805 */ /* 0x000fe4000001ff00 */
[----:B0-----:R-:W-:Y:S01]  /*18a0*/  R2UR UR9, R0 ;  /* 0x00000000000972ca */ /* 0x001fe200000e0000 */
[----:B------:R1:W-:Y:S01]  /*18b0*/  STL [R1+0x38], RZ ;  /* 0x000038ff01007387 */ /* 0x0003e20000100800 */
[----:B------:R-:W-:Y:S01]  /*18c0*/  IMAD.MOV.U32 R0, RZ, RZ, RZ ;  /* 0x000000ffff007224 */ /* 0x000fe200078e00ff */
[----:B------:R-:W-:-:S02]  /*18d0*/  CS2R R212, SRZ ;  /* 0x0000000000d47805 */ /* 0x000fc4000001ff00 */
[----:B------:R-:W-:Y:S01]  /*18e0*/  CS2R R214, SRZ ;  /* 0x0000000000d67805 */ /* 0x000fe2000001ff00 */
[----:B------:R1:W-:Y:S01]  /*18f0*/  STL [R1+0x34], RZ ;  /* 0x000034ff01007387 */ /* 0x0003e20000100800 */
[----:B------:R-:W-:Y:S02]  /*1900*/  CS2R R216, SRZ ;  /* 0x0000000000d87805 */ /* 0x000fe4000001ff00 */
[----:B------:R-:W-:Y:S02]  /*1910*/  CS2R R218, SRZ ;  /* 0x0000000000da7805 */ /* 0x000fe4000001ff00 */
[----:B------:R-:W-:Y:S01]  /*1920*/  CS2R R220, SRZ ;  /* 0x0000000000dc7805 */ /* 0x000fe2000001ff00 */
[----:B------:R1:W-:Y:S01]  /*1930*/  STL [R1+0x30], RZ ;  /* 0x000030ff01007387 */ /* 0x0003e20000100800 */
[----:B------:R-:W-:Y:S02]  /*1940*/  CS2R R222, SRZ ;  /* 0x0000000000de7805 */ /* 0x000fe4000001ff00 */
[----:B------:R-:W-:Y:S01]  /*1950*/  CS2R R224, SRZ ;  /* 0x0000000000e07805 */ /* 0x000fe2000001ff00 */
[----:B------:R-:W-:Y:S01]  /*1960*/  IMAD.MOV.U32 R226, RZ, RZ, RZ ;  /* 0x000000ffffe27224 */ /* 0x000fe200078e00ff */
[----:B------:R1:W-:Y:S01]  /*1970*/  STL [R1+0x2c], RZ ;  /* 0x00002cff01007387 */ /* 0x0003e20000100800 */
[----:B------:R-:W-:Y:S01]  /*1980*/  ULEA.HI UR10, UR9, UR9, URZ, 0x1 ;  /* 0x00000009090a7291 */ /* 0x000fe2000f8f083f */
[----:B------:R-:W-:Y:S01]  /*1990*/  IMAD.U32 R227, RZ, RZ, UR4 ;  /* 0x00000004ffe37e24 */ /* 0x000fe2000f8e00ff */
[----:B------:R-:W-:Y:S01]  /*19a0*/  CS2R R88, SRZ ;  /* 0x0000000000587805 */ /* 0x000fe2000001ff00 */
[----:B------:R1:W-:Y:S01]  /*19b0*/  STL [R1+0x28], RZ ;  /* 0x000028ff01007387 */ /* 0x0003e20000100800 */
[----:B------:R-:W-:Y:S01]  /*19c0*/  ULOP3.LUT UR10, UR10, 0x1ffffe, URZ, 0xc0, !UPT ;  /* 0x001ffffe0a0a7892 */ /* 0x000fe2000f8ec03f */
[----:B------:R-:W-:-:S02]  /*19d0*/  CS2R R90, SRZ ;  /* 0x00000000005a7805 */ /* 0x000fc4000001ff00 */
[----:B------:R-:W-:Y:S01]  /*19e0*/  CS2R R92, SRZ ;  /* 0x00000000005c7805 */ /* 0x000fe2000001ff00 */
[----:B------:R1:W-:Y:S01]  /*19f0*/  STL [R1+0x24], RZ ;  /* 0x000024ff01007387 */ /* 0x0003e20000100800 */
[----:B------:R-:W-:Y:S01]  /*1a00*/  UIADD3 UR10, UR9, -UR10, URZ ;  /* 0x8000000a090a7290 */ /* 0x000fe2000fffe03f */
[----:B------:R-:W-:Y:S02]  /*1a10*/  CS2R R94, SRZ ;  /* 0x00000000005e7805 */ /* 0x000fe4000001ff00 */
[----:B------:R-:W-:Y:S01]  /*1a20*/  CS2R R96, SRZ ;  /* 0x0000000000607805 */ /* 0x000fe2000001ff00 */
[----:B------:R1:W-:Y:S01]  /*1a30*/  STL [R1+0x20], RZ ;  /* 0x000020ff01007387 */ /* 0x0003e20000100800 */
[----:B------:R-:W-:Y:S01]  /*1a40*/  ULEA UR10, UR10, UR14, 0xb ;  /* 0x0000000e0a0a7291 */ /* 0x000fe2000f8e583f */
[----:B------:R-:W-:Y:S02]  /*1a50*/  CS2R R98, SRZ ;  /* 0x0000000000627805 */ /* 0x000fe4000001ff00 */
[----:B------:R-:W-:Y:S01]  /*1a60*/  CS2R R100, SRZ ;  /* 0x0000000000647805 */ /* 0x000fe2000001ff00 */
[----:B------:R1:W-:Y:S01]  /*1a70*/  STL [R1+0x1c], RZ ;  /* 0x00001cff01007387 */ /* 0x0003e20000100800 */
[----:B------:R-:W-:Y:S01]  /*1a80*/  UIADD3 UR10, UR10, 0x200, URZ ;  /* 0x000002000a0a7890 */ /* 0x000fe2000fffe03f */
[----:B------:R-:W-:-:S02]  /*1a90*/  CS2R R102, SRZ ;  /* 0x0000000000667805 */ /* 0x000fc4000001ff00 */
[----:B------:R-:W-:Y:S01]  /*1aa0*/  CS2R R104, SRZ ;  /* 0x0000000000687805 */ /* 0x000fe2000001ff00 */
[----:B------:R1:W-:Y:S01]  /*1ab0*/  STL [R1+0x18], RZ ;  /* 0x000018ff01007387 */ /* 0x0003e20000100800 */
[----:B------:R-:W-:Y:S01]  /*1ac0*/  USHF.R.U32.HI UR10, URZ, 0x4, UR10 ;  /* 0x000000043f0a7899 */ /* 0x000fe2000801160a */
[----:B------:R-:W-:Y:S02]  /*1ad0*/  CS2R R106, SRZ ;  /* 0x00000000006a7805 */ /* 0x000fe4000001ff00 */
[----:B------:R-:W-:Y:S01]  /*1ae0*/  CS2R R108, SRZ ;  /* 0x00000000006c7805 */ /* 0x000fe2000001ff00 */
[----:B------:R1:W-:Y:S01]  /*1af0*/  STL [R1+0x14], RZ ;  /* 0x000014ff01007387 */ /* 0x0003e20000100800 */
[----:B------:R-:W-:Y:S01]  /*1b00*/  ULOP3.LUT UR15, UR10, 0x3fff, URZ, 0xc0, !UPT ;  /* 0x00003fff0a0f7892 */ /* 0x000fe2000f8ec03f */
        /* <DEDUP_REMOVED lines=18> */
[----:B------:R1:W-:Y:S01]  /*1c30*/  STL [R1], RZ ;  /* 0x000000ff01007387 */ /* 0x0003e20000100800 */
[----:B------:R-:W-:-:S02]  /*1c40*/  CS2R R138, SRZ ;  /* 0x00000000008a7805 */ /* 0x000fc4000001ff00 */
[----:B------:R-:W-:Y:S02]  /*1c50*/  CS2R R140, SRZ ;  /* 0x00000000008c7805 */ /* 0x000fe4000001ff00 */
[----:B------:R-:W-:Y:S02]  /*1c60*/  CS2R R142, SRZ ;  /* 0x00000000008e7805 */ /* 0x000fe4000001ff00 */
[----:B------:R-:W-:Y:S02]  /*1c70*/  CS2R R144, SRZ ;  /* 0x0000000000907805 */ /* 0x000fe4000001ff00 */
[----:B------:R-:W-:Y:S02]  /*1c80*/  CS2R R146, SRZ ;  /* 0x0000000000927805 */ /* 0x000fe4000001ff00 */
[----:B------:R-:W-:Y:S02]  /*1c90*/  CS2R R148, SRZ ;  /* 0x0000000000947805 */ /* 0x000fe4000001ff00 */
[----:B------:R-:W-:-:S02]  /*1ca0*/  CS2R R150, SRZ ;  /* 0x0000000000967805 */ /* 0x000fc4000001ff00 */
[----:B------:R-:W-:Y:S02]  /*1cb0*/  CS2R R24, SRZ ;  /* 0x0000000000187805 */ /* 0x000fe4000001ff00 */
[----:B----4-:R-:W-:Y:S02]  /*1cc0*/  CS2R R26, SRZ ;  /* 0x00000000001a7805 */ /* 0x010fe4000001ff00 */
[----:B------:R-:W-:Y:S02]  /*1cd0*/  CS2R R28, SRZ ;  /* 0x00000000001c7805 */ /* 0x000fe4000001ff00 */
[----:B------:R-:W-:Y:S02]  /*1ce0*/  CS2R R30, SRZ ;  /* 0x00000000001e7805 */ /* 0x000fe4000001ff00 */
[----:B------:R-:W-:Y:S02]  /*1cf0*/  CS2R R32, SRZ ;  /* 0x0000000000207805 */ /* 0x000fe4000001ff00 */
        /* <DEDUP_REMOVED lines=26> */
[----:B------:R-:W-:Y:S01]  /*1ea0*/  CS2R R86, SRZ ;  /* 0x0000000000567805 */ /* 0x000fe2000001ff00 */
[----:B-1----:R-:W-:Y:S06]  /*1eb0*/  @!P1 BRA `(.L_x_18) ;  /* 0x0000001000609947 */ /* 0x002fec0003800000 */
[----:B------:R-:W-:-:S06]  /*1ec0*/  UISETP.NE.AND UP0, UPT, UR23, 0x3, UPT ;  /* 0x000000031700788c */ /* 0x000fcc000bf05270 */
[----:B------:R-:W-:-:S13]  /*1ed0*/  PLOP3.LUT P2, PT, PT, PT, UP0, 0x80, 0x0 ;  /* 0x000000000000781c */ /* 0x000fda0003f4f008 */
[----:B------:R-:W-:Y:S05]  /*1ee0*/  @!P2 BRA `(.L_x_19) ;  /* 0x000000000004a947 */ /* 0x000fea0003800000 */
[----:B------:R-:W-:Y:S01]  /*1ef0*/  BPT.TRAP 0x1 ;  /* 0x000000040000795c */ /* 0x000fe20000300000 */
.L_x_19:
[----:B------:R-:W-:Y:S01]  /*1f00*/  ULEA UR7, UR5, UR14, 0x3 ;  /* 0x0000000e05077291 */ /* 0x000fe2000f8e183f */
[----:B------:R-:W-:-:S05]  /*1f10*/  IMAD.U32 R0, RZ, RZ, UR4 ;  /* 0x00000004ff007e24 */ /* 0x000fca000f8e00ff */
[----:B------:R-:W-:-:S04]  /*1f20*/  SHF.L.U32 R0, R0, 0x1f, RZ ;  /* 0x0000001f00007819 */ /* 0x000fc800000006ff */
[----:B------:R0:W1:Y:S01]  /*1f30*/  SYNCS.PHASECHK.TRANS64.TRYWAIT P1, [UR7], R0 ;  /* 0x00000000ff0075a7 */ /* 0x0000620008020147 */
[----:B------:R-:W-:Y:S05]  /*1f40*/  @!P2 BRA `(.L_x_20) ;  /* 0x000000000004a947 */ /* 0x000fea0003800000 */
[----:B------:R-:W-:Y:S01]  /*1f50*/  BPT.TRAP 0x1 ;  /* 0x000000040000795c */ /* 0x000fe20000300000 */
.L_x_20:
[----:B------:R2:W-:Y:S01]  /*1f60*/  STL [R1+0x74], RZ ;  /* 0x000074ff01007387 */ /* 0x0005e20000100800 */
[----:B------:R-:W-:Y:S01]  /*1f70*/  UMOV UR6, 0x1 ;  /* 0x0000000100067882 */ /* 0x000fe20000000000 */
[----:B-1----:R-:W-:Y:S05]  /*1f80*/  @P1 BRA `(.L_x_21) ;  /* 0x0000000000081947 */ /* 0x002fea0003800000 */
[----:B------:R-:W1:Y:S02]  /*1f90*/  SYNCS.PHASECHK.TRANS64.TRYWAIT P1, [UR7], R0 ;  /* 0x00000000ff0075a7 */ /* 0x000e640008020147 */
[----:B-1----:R-:W-:Y:S05]  /*1fa0*/  @!P1 BRA `(.L_x_22) ;  /* 0x000000ec00409947 */ /* 0x002fea0003800000 */
.L_x_21:
[----:B------:R3:W-:Y:S01]  /*1fb0*/  STL [R1+0x70], RZ ;  /* 0x000070ff01007387 */ /* 0x0007e20000100800 */
[----:B------:R-:W-:Y:S01]  /*1fc0*/  UIADD3 UR7, UR14, 0x24200, URZ ;  /* 0x000242000e077890 */ /* 0x000fe2000fffe03f */
[----:B------:R-:W-:Y:S01]  /*1fd0*/  WARPGROUP.ARRIVE ;  /* 0x00000000000079c5 */ /* 0x000fe20000000000 */
[----:B------:R-:W-:Y:S01]  /*1fe0*/  ULOP3.LUT UR8, UR15, 0x10000, URZ, 0xfc, !UPT ;  /* 0x000100000f087892 */ /* 0x000fe2000f8efc3f */
[----:B------:R3:W-:Y:S01]  /*1ff0*/  STL [R1+0x6c], RZ ;  /* 0x00006cff01007387 */ /* 0x0007e20000100800 */
[----:B------:R-:W-:Y:S01]  /*2000*/  USHF.R.U32.HI UR7, URZ, 0x4, UR7 ;  /* 0x000000043f077899 */ /* 0x000fe20008011607 */
[----:B01----:R-:W-:Y:S01]  /*2010*/  IMAD.MOV.U32 R0, RZ, RZ, RZ ;  /* 0x000000ffff007224 */ /* 0x003fe200078e00ff */
[----:B------:R-:W-:Y:S01]  /*2020*/  ULEA UR8, UR5, UR8, 0x9 ;  /* 0x0000000805087291 */ /* 0x000fe2000f8e483f */
[----:B------:R3:W-:Y:S01]  /*2030*/  STL [R1+0x68], RZ ;  /* 0x000068ff01007387 */ /* 0x0007e20000100800 */
[----:B------:R-:W-:Y:S01]  /*2040*/  ULOP3.LUT UR7, UR7, 0x3fff, URZ, 0xc0, !UPT ;  /* 0x00003fff07077892 */ /* 0x000fe2000f8ec03f */
[----:B------:R-:W-:Y:S01]  /*2050*/  CS2R R2, SRZ ;  /* 0x0000000000027805 */ /* 0x000fe2000001ff00 */
[----:B------:R-:W-:Y:S01]  /*2060*/  UMOV UR9, 0xc0000010 ;  /* 0xc000001000097882 */ /* 0x000fe20000000000 */
[----:B------:R3:W-:Y:S01]  /*2070*/  STL [R1+0x64], RZ ;  /* 0x000064ff01007387 */ /* 0x0007e20000100800 */
[----:B------:R-:W-:Y:S01]  /*2080*/  ULOP3.LUT UR7, UR7, 0x10000, URZ, 0xfc, !UPT ;  /* 0x0001000007077892 */ /* 0x000fe2000f8efc3f */
[----:B------:R-:W-:Y:S01]  /*2090*/  CS2R R4, SRZ ;  /* 0x0000000000047805 */ /* 0x000fe2000001ff00 */
[----:B------:R-:W-:Y:S01]  /*20a0*/  UMOV UR11, 0xc0000010 ;  /* 0xc0000010000b7882 */ /* 0x000fe20000000000 */
[----:B------:R3:W-:Y:S01]  /*20b0*/  STL [R1+0x60], RZ ;  /* 0x000060ff01007387 */ /* 0x0007e20000100800 */
[----:B------:R-:W-:Y:S01]  /*20c0*/  ULEA UR10, UR5, UR7, 0x8 ;  /* 0x00000007050a7291 */ /* 0x000fe2000f8e403f */
[----:B------:R-:W-:-:S02]  /*20d0*/  CS2R R6, SRZ ;  /* 0x0000000000067805 */ /* 0x000fc4000001ff00 */
[----:B------:R-:W-:Y:S01]  /*20e0*/  CS2R R8, SRZ ;  /* 0x0000000000087805 */ /* 0x000fe2000001ff00 */
[----:B------:R3:W-:Y:S01]  /*20f0*/  STL [R1+0x5c], RZ ;  /* 0x00005cff01007387 */ /* 0x0007e20000100800 */
[----:B------:R-:W-:Y:S01]  /*2100*/  ULDC UR7, c[0x0][0x50c] ;  /* 0x0001430000077ab9 */ /* 0x000fe20000000800 */
[----:B------:R-:W-:Y:S01]  /*2110*/  CS2R R10, SRZ ;  /* 0x00000000000a7805 */ /* 0x000fe2000001ff00 */
[----:B------:R-:W-:Y:S01]  /*2120*/  UISETP.NE.AND UP0, UPT, UR7, 0x1, UPT ;  /* 0x000000010700788c */ /* 0x000fe2000bf05270 */
[----:B------:R3:W-:Y:S01]  /*2130*/  STL [R1+0x58], RZ ;  /* 0x000058ff01007387 */ /* 0x0007e20000100800 */
[----:B------:R-:W-:Y:S01]  /*2140*/  CS2R R12, SRZ ;  /* 0x00000000000c7805 */ /* 0x000fe2000001ff00 */
[----:B------:R-:W-:Y:S01]  /*2150*/  QGMMA.64x128x32.F32.E5M2.E5M2 R88, gdesc[UR8], RZ, !UPT ;  /* 0x01e00000085879f3 */ /* 0x000fe2000c7038ff */
[----:B------:R-:W-:Y:S01]  /*2160*/  USEL UR7, URZ, 0x1, UP0 ;  /* 0x000000013f077887 */ /* 0x000fe20008000000 */
[----:B------:R3:W-:Y:S01]  /*2170*/  STL [R1+0x54], RZ ;  /* 0x000054ff01007387 */ /* 0x0007e20000100800 */
[----:B------:R-:W-:Y:S01]  /*2180*/  UIADD3 UR8, UR8, 0x100, URZ ;  /* 0x0000010008087890 */ /* 0x000fe2000fffe03f */
[----:B------:R-:W-:Y:S01]  /*2190*/  CS2R R14, SRZ ;  /* 0x00000000000e7805 */ /* 0x000fe2000001ff00 */
[----:B------:R-:W-:Y:S01]  /*21a0*/  UMOV UR9, 0xc0000010 ;  /* 0xc000001000097882 */ /* 0x000fe20000000000 */
[----:B------:R3:W-:Y:S01]  /*21b0*/  STL [R1+0x50], RZ ;  /* 0x000050ff01007387 */ /* 0x0007e20000100800 */
[----:B------:R-:W-:-:S02]  /*21c0*/  ISETP.NE.AND P1, PT, RZ, UR7, PT ;  /* 0x00000007ff007c0c */ /* 0x000fc4000bf25270 */
[----:B------:R-:W-:Y:S02]  /*21d0*/  CS2R R16, SRZ ;  /* 0x0000000000107805 */ /* 0x000fe4000001ff00 */
[----:B------:R-:W-:Y:S01]  /*21e0*/  CS2R R18, SRZ ;  /* 0x0000000000127805 */ /* 0x000fe2000001ff00 */
[----:B------:R3:W-:Y:S01]  /*21f0*/  STL [R1+0x4c], RZ ;  /* 0x00004cff01007387 */ /* 0x0007e20000100800 */
[----:B------:R-:W-:Y:S01]  /*2200*/  CS2R R20, SRZ ;  /* 0x0000000000147805 */ /* 0x000fe2000001ff00 */
[----:B------:R-:W-:Y:S01]  /*2210*/  QGMMA.64x128x32.F32.E5M2.E5M2 R24, gdesc[UR8], RZ, !UPT, gsb0 ;  /* 0x01e00000081879f3 */ /* 0x000fe2000c0038ff */
[----:B------:R-:W-:Y:S01]  /*2220*/  CS2R R22, SRZ ;  /* 0x0000000000167805 */ /* 0x000fe2000001ff00 */
[----:B------:R3:W-:Y:S01]  /*2230*/  STL [R1+0x48], RZ ;  /* 0x000048ff01007387 */ /* 0x0007e20000100800 */
[----:B------:R-:W-:Y:S02]  /*2240*/  CS2R R152, SRZ ;  /* 0x0000000000987805 */ /* 0x000fe4000001ff00 */
        /* <DEDUP_REMOVED lines=47> */
[----:B------:R-:W-:Y:S01]  /*2540*/  CS2R R224, SRZ ;  /* 0x0000000000e07805 */ /* 0x000fe2000001ff00 */
[----:B------:R-:W-:Y:S02]  /*2550*/  IMAD.MOV.U32 R226, RZ, RZ, RZ ;  /* 0x000000ffffe27224 */ /* 0x000fe400078e00ff */
[----:B------:R3:W-:Y:S04]  /*2560*/  STL [R1+0x14], RZ ;  /* 0x000014ff01007387 */ /* 0x0007e80000100800 */
[----:B------:R3:W-:Y:S04]  /*2570*/  STL [R1+0x10], RZ ;  /* 0x000010ff01007387 */ /* 0x0007e80000100800 */
[----:B------:R3:W-:Y:S04]  /*2580*/  STL [R1+0xc], RZ ;  /* 0x00000cff01007387 */ /* 0x0007e80000100800 */
[----:B------:R3:W-:Y:S04]  /*2590*/  STL [R1+0x8], RZ ;  /* 0x000008ff01007387 */ /* 0x0007e80000100800 */
[----:B------:R3:W-:Y:S04]  /*25a0*/  STL [R1+0x4], RZ ;  /* 0x000004ff01007387 */ /* 0x0007e80000100800 */
[----:B------:R3:W-:Y:S01]  /*25b0*/  STL [R1], RZ ;  /* 0x000000ff01007387 */ /* 0x0007e20000100800 */
[----:B------:R-:W-:Y:S05]  /*25c0*/  @!P1 BRA `(.L_x_23) ;  /* 0x0000000800809947 */ /* 0x000fea0003800000 */
[----:B------:R-:W-:Y:S02]  /*25d0*/  WARPGROUP.DEPBAR.LE gsb0, 0x0 ;  /* 0x00008000000079c5 */ /* 0x000fe40000010000 */
[----:B------:R-:W-:-:S01]  /*25e0*/  FADD R227, RZ, R58 ;  /* 0x0000003affe37221 */ /* 0x000fc20000000000 */
[----:B------:R-:W-:Y:S01]  /*25f0*/  FADD R226, RZ, R88 ;  /* 0x00000058ffe27221 */ /* 0x000fe20000000000 */
[----:B------:R-:W-:-:S01]  /*2600*/  FADD R225, RZ, R89 ;  /* 0x00000059ffe17221 */ /* 0x000fc20000000000 */
[----:B------:R-:W-:Y:S01]  /*2610*/  FADD R224, RZ, R90 ;  /* 0x0000005affe07221 */ /* 0x000fe20000000000 */
[----:B------:R-:W-:-:S01]  /*2620*/  FADD R223, RZ, R91 ;  /* 0x0000005bffdf7221 */ /* 0x000fc20000000000 */
[----:B------:R0:W-:Y:S01]  /*2630*/  STL [R1], R227 ;  /* 0x000000e301007387 */ /* 0x0001e20000100800 */
[----:B------:R-:W-:-:S01]  /*2640*/  FADD R222, RZ, R92 ;  /* 0x0000005cffde7221 */ /* 0x000fc20000000000 */
[----:B------:R-:W-:Y:S01]  /*2650*/  FADD R221, RZ, R93 ;  /* 0x0000005dffdd7221 */ /* 0x000fe20000000000 */
[----:B------:R-:W-:-:S01]  /*2660*/  FADD R220, RZ, R94 ;  /* 0x0000005effdc7221 */ /* 0x000fc20000000000 */
[----:B------:R-:W-:Y:S01]  /*2670*/  FADD R219, RZ, R95 ;  /* 0x0000005fffdb7221 */ /* 0x000fe20000000000 */
[----:B------:R-:W-:-:S01]  /*2680*/  FADD R218, RZ, R96 ;  /* 0x00000060ffda7221 */ /* 0x000fc20000000000 */
[----:B------:R-:W-:Y:S01]  /*2690*/  FADD R217, RZ, R97 ;  /* 0x00000061ffd97221 */ /* 0x000fe20000000000 */
[----:B------:R-:W-:-:S01]  /*26a0*/  FADD R216, RZ, R98 ;  /* 0x00000062ffd87221 */ /* 0x000fc20000000000 */
[----:B------:R-:W-:Y:S01]  /*26b0*/  FADD R215, RZ, R99 ;  /* 0x00000063ffd77221 */ /* 0x000fe20000000000 */
[----:B------:R-:W-:-:S01]  /*26c0*/  FADD R214, RZ, R100 ;  /* 0x00000064ffd67221 */ /* 0x000fc20000000000 */
[----:B0-----:R-:W-:Y:S01]  /*26d0*/  FADD R227, RZ, R59 ;  /* 0x0000003bffe37221 */ /* 0x001fe20000000000 */
[----:B------:R-:W-:-:S01]  /*26e0*/  FADD R213, RZ, R101 ;  /* 0x00000065ffd57221 */ /* 0x000fc20000000000 */
[----:B------:R-:W-:Y:S01]  /*26f0*/  FADD R212, RZ, R102 ;  /* 0x00000066ffd47221 */ /* 0x000fe20000000000 */
[----:B------:R-:W-:-:S01]  /*2700*/  FADD R211, RZ, R103 ;  /* 0x00000067ffd37221 */ /* 0x000fc20000000000 */
[----:B------:R-:W-:Y:S01]  /*2710*/  FADD R210, RZ, R104 ;  /* 0x00000068ffd27221 */ /* 0x000fe20000000000 */
[----:B------:R0:W-:Y:S01]  /*2720*/  STL [R1+0x4], R227 ;  /* 0x000004e301007387 */ /* 0x0001e20000100800 */
        /* <DEDUP_REMOVED lines=93> */
[----:B------:R-:W-:Y:S01]  /*2d00*/  UMOV UR6, URZ ;  /* 0x0000003f00067c82 */ /* 0x000fe20008000000 */
[----:B0-----:R-:W-:-:S05]  /*2d10*/  FADD R227, RZ, R66 ;  /* 0x00000042ffe37221 */ /* 0x001fca0000000000 */
[----:B------:R0:W-:Y:S02]  /*2d20*/  STL [R1+0x20], R227 ;  /* 0x000020e301007387 */ /* 0x0001e40000100800 */
        /* <DEDUP_REMOVED lines=42> */
.L_x_23:
[----:B------:R-:W-:-:S04]  /*2fd0*/  UIADD3 UR18, UR5, 0x1, URZ ;  /* 0x0000000105127890 */ /* 0x000fc8000fffe03f */
[----:B------:R-:W-:-:S04]  /*2fe0*/  UISETP.NE.AND UP0, UPT, UR18, 0x12, UPT ;  /* 0x000000121200788c */ /* 0x000fc8000bf05270 */
[----:B------:R-:W-:Y:S02]  /*2ff0*/  USEL UR8, URZ, 0x1, UP0 ;  /* 0x000000013f087887 */ /* 0x000fe40008000000 */
[----:B------:R-:W-:Y:S02]  /*3000*/  USEL UR18, UR18, URZ, UP0 ;  /* 0x0000003f12127287 */ /* 0x000fe40008000000 */
[----:B------:R-:W-:-:S06]  /*3010*/  ULOP3.LUT UR8, UR4, UR8, URZ, 0x3c, !UPT ;  /* 0x0000000804087292 */ /* 0x000fcc000f8e3c3f */
[----:B0-----:R-:W-:Y:S01]  /*3020*/  IMAD.U32 R227, RZ, RZ, UR8 ;  /* 0x00000008ffe37e24 */ /* 0x001fe2000f8e00ff */
[----:B------:R-:W-:-:S06]  /*3030*/  UMOV UR8, 0x1 ;  /* 0x0000000100087882 */ /* 0x000fcc0000000000 */
.L_x_18:
[----:B------:R-:W-:-:S04]  /*3040*/  UISETP.LT.AND UP0, UPT, UR12, 0x1, UPT ;  /* 0x000000010c00788c */ /* 0x000fc8000bf01270 */
[----:B------:R-:W-:-:S04]  /*3050*/  USEL UR9, UR12, 0x1, UP0 ;  /* 0x000000010c097887 */ /* 0x000fc80008000000 */
[----:B------:R-:W-:-:S04]  /*3060*/  UIADD3 UR9, UR12, -UR9, URZ ;  /* 0x800000090c097290 */ /* 0x000fc8000fffe03f */
[----:B------:R-:W-:-:S06]  /*3070*/  UISETP.GE.AND UP0, UPT, UR9, 0x1, UPT ;  /* 0x000000010900788c */ /* 0x000fcc000bf06270 */
[----:B------:R-:W-:-:S13]  /*3080*/  PLOP3.LUT P1, PT, PT, PT, UP0, 0x80, 0x0 ;  /* 0x000000000000781c */ /* 0x000fda0003f2f008 */
[----:B------:R-:W-:Y:S05]  /*3090*/  @!P1 BRA `(.L_x_24) ;  /* 0x00000010008c9947 */ /* 0x000fea0003800000 */
[----:B------:R-:W-:Y:S01]  /*30a0*/  IMAD.U32 R228, RZ, RZ, UR9 ;  /* 0x00000009ffe47e24 */ /* 0x000fe2000f8e00ff */
[----:B------:R-:W-:Y:S01]  /*30b0*/  UMOV UR19, UR5 ;  /* 0x0000000500137c82 */ /* 0x000fe20008000000 */
[----:B------:R-:W-:-:S05]  /*30c0*/  ULDC UR24, c[0x0][0x50c] ;  /* 0x0001430000187ab9 */ /* 0x000fca0000000800 */
.L_x_32:
[----:B------:R-:W-:-:S06]  /*30d0*/  UISETP.NE.AND UP0, UPT, UR23, 0x3, UPT ;  /* 0x000000031700788c */ /* 0x000fcc000bf05270 */
[----:B------:R-:W-:-:S13]  /*30e0*/  PLOP3.LUT P2, PT, PT, PT, UP0, 0x80, 0x0 ;  /* 0x000000000000781c */ /* 0x000fda0003f4f008 */
[----:B01---5:R-:W-:Y:S05]  /*30f0*/  @!P2 BRA `(.L_x_25) ;  /* 0x000000000004a947 */ /* 0x023fea0003800000 */
[----:B------:R-:W-:Y:S01]  /*3100*/  BPT.TRAP 0x1 ;  /* 0x000000040000795c */ /* 0x000fe20000300000 */
.L_x_25:
[----:B------:R-:W0:Y:S01]  /*3110*/  S2UR UR9, SR_CgaCtaId ;  /* 0x00000000000979c3 */ /* 0x000e220000008800 */
[----:B------:R-:W-:Y:S01]  /*3120*/  UMOV UR14, 0x400 ;  /* 0x00000400000e7882 */ /* 0x000fe20000000000 */
[----:B------:R-:W-:Y:S01]  /*3130*/  SHF.L.U32 R229, R227, 0x1f, RZ ;  /* 0x0000001fe3e57819 */ /* 0x000fe200000006ff */
[----:B0-----:R-:W-:-:S04]  /*3140*/  ULEA UR14, UR9, UR14, 0x18 ;  /* 0x0000000e090e7291 */ /* 0x001fc8000f8ec03f */
[----:B------:R-:W-:-:S09]  /*3150*/  ULEA UR9, UR18, UR14, 0x3 ;  /* 0x0000000e12097291 */ /* 0x000fd2000f8e183f */
[----:B------:R0:W1:Y:S01]  /*3160*/  SYNCS.PHASECHK.TRANS64.TRYWAIT P1, [UR9], R229 ;  /* 0x000000e5ff0075a7 */ /* 0x0000620008020149 */
[----:B------:R-:W-:Y:S05]  /*3170*/  @!P2 BRA `(.L_x_26) ;  /* 0x000000000004a947 */ /* 0x000fea0003800000 */
[----:B------:R-:W-:Y:S01]  /*3180*/  BPT.TRAP 0x1 ;  /* 0x000000040000795c */ /* 0x000fe20000300000 */
.L_x_26:
[----:B-1----:R-:W-:Y:S05]  /*3190*/  @P1 BRA `(.L_x_27) ;  /* 0x0000000000081947 */ /* 0x002fea0003800000 */
[----:B------:R-:W1:Y:S02]  /*31a0*/  SYNCS.PHASECHK.TRANS64.TRYWAIT P1, [UR9], R229 ;  /* 0x000000e5ff0075a7 */ /* 0x000e640008020149 */
[----:B-1----:R-:W-:Y:S05]  /*31b0*/  @!P1 BRA `(.L_x_28) ;  /* 0x000000d800d49947 */ /* 0x002fea0003800000 */
.L_x_27:
[----:B------:R-:W-:Y:S01]  /*31c0*/  UIADD3 UR9, UR14, 0x24200, URZ ;  /* 0x000242000e097890 */ /* 0x000fe2000fffe03f */
[----:B------:R-:W-:Y:S01]  /*31d0*/  WARPGROUP.ARRIVE ;  /* 0x00000000000079c5 */ /* 0x000fe20000000000 */
[----:B------:R-:W-:Y:S02]  /*31e0*/  UISETP.NE.AND UP0, UPT, UR7, URZ, UPT ;  /* 0x0000003f0700728c */ /* 0x000fe4000bf05270 */
[----:B------:R-:W-:Y:S02]  /*31f0*/  USHF.R.U32.HI UR9, URZ, 0x4, UR9 ;  /* 0x000000043f097899 */ /* 0x000fe40008011609 */
[----:B------:R-:W-:Y:S02]  /*3200*/  USEL UR8, UR8, URZ, !UP0 ;  /* 0x0000003f08087287 */ /* 0x000fe4000c000000 */
[----:B------:R-:W-:Y:S02]  /*3210*/  ULOP3.LUT UR9, UR9, 0x3fff, URZ, 0xc0, !UPT ;  /* 0x00003fff09097892 */ /* 0x000fe4000f8ec03f */
[----:B------:R-:W-:-:S02]  /*3220*/  ULOP3.LUT UR7, UR15, 0x10000, URZ, 0xfc, !UPT ;  /* 0x000100000f077892 */ /* 0x000fc4000f8efc3f */
[----:B------:R-:W-:Y:S02]  /*3230*/  ULOP3.LUT UR9, UR9, 0x10000, URZ, 0xfc, !UPT ;  /* 0x0001000009097892 */ /* 0x000fe4000f8efc3f */
[----:B------:R-:W-:Y:S02]  /*3240*/  UISETP.NE.U32.AND UP0, UPT, UR8, URZ, UPT ;  /* 0x0000003f0800728c */ /* 0x000fe4000bf05070 */
[----:B------:R-:W-:Y:S02]  /*3250*/  ULEA UR8, UR18, UR7, 0x9 ;  /* 0x0000000712087291 */ /* 0x000fe4000f8e483f */
[----:B------:R-:W-:Y:S01]  /*3260*/  ULEA UR10, UR18, UR9, 0x8 ;  /* 0x00000009120a7291 */ /* 0x000fe2000f8e403f */
[----:B------:R-:W-:Y:S02]  /*3270*/  UMOV UR11, 0xc0000010 ;  /* 0xc0000010000b7882 */ /* 0x000fe40000000000 */
[----:B------:R-:W-:Y:S01]  /*3280*/  UMOV UR9, 0xc0000010 ;  /* 0xc000001000097882 */ /* 0x000fe20000000000 */
[----:B------:R-:W-:-:S05]  /*3290*/  UIADD3 UR6, UR6, 0x1, URZ ;  /* 0x0000000106067890 */ /* 0x000fca000fffe03f */
[----:B------:R-:W-:Y:S01]  /*32a0*/  QGMMA.64x128x32.F32.E5M2.E5M2 R88, gdesc[UR8], R88, UP0 ;  /* 0x01e00000085879f3 */ /* 0x000fe2000bf03858 */
[----:B------:R-:W-:Y:S01]  /*32b0*/  UIADD3 UR8, UR8, 0x100, URZ ;  /* 0x0000010008087890 */ /* 0x000fe2000fffe03f */
[----:B------:R-:W-:-:S10]  /*32c0*/  UMOV UR9, 0xc0000010 ;  /* 0xc000001000097882 */ /* 0x000fd40000000000 */
[----:B------:R-:W-:Y:S01]  /*32d0*/  QGMMA.64x128x32.F32.E5M2.E5M2 R24, gdesc[UR8], R24, UP0, gsb0 ;  /* 0x01e00000081879f3 */ /* 0x000fe2000b803818 */
[----:B------:R-:W-:-:S04]  /*32e0*/  UISETP.NE.AND UP0, UPT, UR6, UR24, UPT ;  /* 0x000000180600728c */ /* 0x000fc8000bf05270 */
[----:B------:R-:W-:-:S06]  /*32f0*/  USEL UR7, URZ, 0x1, UP0 ;  /* 0x000000013f077887 */ /* 0x000fcc0008000000 */
[----:B------:R-:W-:Y:S01]  /*3300*/  ISETP.NE.AND P1, PT, RZ, UR7, PT ;  /* 0x00000007ff007c0c */ /* 0x000fe2000bf25270 */
[----:B------:R-:W-:-:S12]  /*3310*/  WARPGROUP.DEPBAR.LE gsb0, 0x1 ;  /* 0x00008000000079c5 */ /* 0x000fd80000010100 */
[----:B------:R-:W-:Y:S05]  /*3320*/  @!P1 BRA `(.L_x_29) ;  /* 0x0000000c00809947 */ /* 0x000fea0003800000 */
[----:B------:R-:W-:Y:S02]  /*3330*/  WARPGROUP.DEPBAR.LE gsb0, 0x0 ;  /* 0x00008000000079c5 */ /* 0x000fe40000010000 */
[----:B------:R-:W-:-:S01]  /*3340*/  FADD R226, R88, R226 ;  /* 0x000000e258e27221 */ /* 0x000fc20000000000 */
[----:B------:R-:W-:Y:S01]  /*3350*/  FADD R225, R89, R225 ;  /* 0x000000e159e17221 */ /* 0x000fe20000000000 */
[----:B------:R1:W-:Y:S01]  /*3360*/  STL [R1+0x8c], R227 ;  /* 0x00008ce301007387 */ /* 0x0003e20000100800 */
[----:B------:R-:W-:-:S01]  /*3370*/  FADD R224, R90, R224 ;  /* 0x000000e05ae07221 */ /* 0x000fc20000000000 */
[----:B------:R-:W-:Y:S01]  /*3380*/  FADD R223, R91, R223 ;  /* 0x000000df5bdf7221 */ /* 0x000fe20000000000 */
[----:B------:R-:W-:-:S01]  /*3390*/  FADD R222, R92, R222 ;  /* 0x000000de5cde7221 */ /* 0x000fc20000000000 */
[----:B------:R-:W-:Y:S01]  /*33a0*/  FADD R221, R93, R221 ;  /* 0x000000dd5ddd7221 */ /* 0x000fe20000000000 */
[----:B-1----:R-:W4:Y:S04]  /*33b0*/  LDL.LU R227, [R1+0x30] ;  /* 0x0000300001e37983 */ /* 0x002f280000300800 */
[----:B------:R1:W-:Y:S01]  /*33c0*/  STL [R1+0x90], R226 ;  /* 0x000090e201007387 */ /* 0x0003e20000100800 */
[----:B------:R-:W-:-:S01]  /*33d0*/  FADD R220, R94, R220 ;  /* 0x000000dc5edc7221 */ /* 0x000fc20000000000 */
[----:B------:R-:W-:-:S02]  /*33e0*/  FADD R219, R95, R219 ;  /* 0x000000db5fdb7221 */ /* 0x000fc40000000000 */
[----:B-1----:R-:W2:Y:S04]  /*33f0*/  LDL.LU R226, [R1+0x2c] ;  /* 0x00002c0001e27983 */ /* 0x002ea80000300800 */
[----:B------:R1:W-:Y:S01]  /*3400*/  STL [R1+0x94], R225 ;  /* 0x000094e101007387 */ /* 0x0003e20000100800 */
[----:B------:R-:W-:-:S03]  /*3410*/  FADD R218, R96, R218 ;  /* 0x000000da60da7221 */ /* 0x000fc60000000000 */
[----:B-1----:R-:W3:Y:S04]  /*3420*/  LDL.LU R225, [R1+0x28] ;  /* 0x0000280001e17983 */ /* 0x002ee80000300800 */
        /* <DEDUP_REMOVED lines=9> */
[----:B------:R1:W-:Y:S04]  /*34c0*/  STL [R1+0xa4], R221 ;  /* 0x0000a4dd01007387 */ /* 0x0003e80000100800 */
        /* <DEDUP_REMOVED lines=12> */
[----:B-1----:R-:W3:Y:S01]  /*3590*/  LDL.LU R215, [R1] ;  /* 0x0000000001d77983 */ /* 0x002ee20000300800 */
[----:B------:R-:W-:-:S01]  /*35a0*/  FADD R214, R100, R214 ;  /* 0x000000d664d67221 */ /* 0x000fc20000000000 */
[----:B------:R-:W-:Y:S01]  /*35b0*/  FADD R213, R101, R213 ;  /* 0x000000d565d57221 */ /* 0x000fe20000000000 */
[----:B------:R-:W-:-:S01]  /*35c0*/  FADD R212, R102, R212 ;  /* 0x000000d466d47221 */ /* 0x000fc20000000000 */
[----:B------:R-:W-:Y:S01]  /*35d0*/  FADD R211, R103, R211 ;  /* 0x000000d367d37221 */ /* 0x000fe20000000000 */
[----:B------:R-:W-:-:S01]  /*35e0*/  FADD R210, R104, R210 ;  /* 0x000000d268d27221 */ /* 0x000fc20000000000 */
[----:B------:R-:W-:Y:S01]  /*35f0*/  STL [R1+0xc0], R214 ;  /* 0x0000c0d601007387 */ /* 0x000fe20000100800 */
        /* <DEDUP_REMOVED lines=11> */
[----:B------:R1:W-:Y:S01]  /*36b0*/  STL [R1+0xcc], R211 ;  /* 0x0000ccd301007387 */ /* 0x0003e20000100800 */
[----:B------:R-:W-:-:S01]  /*36c0*/  FADD R200, R114, R200 ;  /* 0x000000c872c87221 */ /* 0x000fc20000000000 */
[----:B------:R-:W-:Y:S01]  /*36d0*/  FADD R199, R115, R199 ;  /* 0x000000c773c77221 */ /* 0x000fe20000000000 */
        /* <DEDUP_REMOVED lines=69> */
[----:B-----5:R-:W-:Y:S01]  /*3b30*/  FADD R0, R57, R0 ;  /* 0x0000000039007221 */ /* 0x020fe20000000000 */
[----:B----4-:R-:W-:-:S01]  /*3b40*/  FADD R227, R70, R227 ;  /* 0x000000e346e37221 */ /* 0x010fc20000000000 */
[----:B--2---:R-:W-:Y:S01]  /*3b50*/  FADD R226, R69, R226 ;  /* 0x000000e245e27221 */ /* 0x004fe20000000000 */
[----:B---3--:R-:W-:-:S01]  /*3b60*/  FADD R225, R68, R225 ;  /* 0x000000e144e17221 */ /* 0x008fc20000000000 */
        /* <DEDUP_REMOVED lines=9> */
[----:B------:R-:W-:-:S05]  /*3c00*/  FADD R215, R58, R215 ;  /* 0x000000d73ad77221 */ /* 0x000fca0000000000 */
[----:B------:R2:W-:Y:S04]  /*3c10*/  STL [R1], R215 ;  /* 0x000000d701007387 */ /* 0x0005e80000100800 */
[----:B------:R3:W-:Y:S04]  /*3c20*/  STL [R1+0x4], R216 ;  /* 0x000004d801007387 */ /* 0x0007e80000100800 */
        /* <DEDUP_REMOVED lines=8> */
[----:B-1----:R-:W4:Y:S04]  /*3cb0*/  LDL.LU R211, [R1+0x34] ;  /* 0x0000340001d37983 */ /* 0x002f280000300800 */
[----:B------:R1:W-:Y:S04]  /*3cc0*/  STL [R1+0x28], R225 ;  /* 0x000028e101007387 */ /* 0x0003e80000100800 */
[----:B------:R-:W4:Y:S04]  /*3cd0*/  LDL.LU R212, [R1+0x38] ;  /* 0x0000380001d47983 */ /* 0x000f280000300800 */
[----:B------:R1:W-:Y:S04]  /*3ce0*/  STL [R1+0x2c], R226 ;  /* 0x00002ce201007387 */ /* 0x0003e80000100800 */
[----:B------:R-:W4:Y:S04]  /*3cf0*/  LDL.LU R213, [R1+0x3c] ;  /* 0x00003c0001d57983 */ /* 0x000f280000300800 */
[----:B------:R1:W-:Y:S04]  /*3d00*/  STL [R1+0x30], R227 ;  /* 0x000030e301007387 */ /* 0x0003e80000100800 */
[----:B------:R-:W4:Y:S04]  /*3d10*/  LDL.LU R214, [R1+0x40] ;  /* 0x0000400001d67983 */ /* 0x000f280000300800 */
[----:B--2---:R-:W2:Y:S04]  /*3d20*/  LDL.LU R215, [R1+0x44] ;  /* 0x0000440001d77983 */ /* 0x004ea80000300800 */
[----:B---3--:R-:W3:Y:S04]  /*3d30*/  LDL.LU R216, [R1+0x48] ;  /* 0x0000480001d87983 */ /* 0x008ee80000300800 */
[----:B----4-:R-:W4:Y:S04]  /*3d40*/  LDL.LU R217, [R1+0x4c] ;  /* 0x00004c0001d97983 */ /* 0x010f280000300800 */
[----:B0-----:R-:W4:Y:S04]  /*3d50*/  LDL.LU R218, [R1+0x50] ;  /* 0x0000500001da7983 */ /* 0x001f280000300800 */
[----:B------:R-:W4:Y:S04]  /*3d60*/  LDL.LU R219, [R1+0x54] ;  /* 0x0000540001db7983 */ /* 0x000f280000300800 */
[----:B------:R-:W4:Y:S04]  /*3d70*/  LDL.LU R220, [R1+0x58] ;  /* 0x0000580001dc7983 */ /* 0x000f280000300800 */
[----:B------:R-:W4:Y:S04]  /*3d80*/  LDL.LU R221, [R1+0x5c] ;  /* 0x00005c0001dd7983 */ /* 0x000f280000300800 */
[----:B------:R-:W4:Y:S04]  /*3d90*/  LDL.LU R222, [R1+0x60] ;  /* 0x0000600001de7983 */ /* 0x000f280000300800 */
[----:B------:R-:W4:Y:S04]  /*3da0*/  LDL.LU R223, [R1+0x64] ;  /* 0x0000640001df7983 */ /* 0x000f280000300800 */
[----:B------:R-:W4:Y:S04]  /*3db0*/  LDL.LU R224, [R1+0x68] ;  /* 0x0000680001e07983 */ /* 0x000f280000300800 */
[----:B-1----:R-:W4:Y:S04]  /*3dc0*/  LDL.LU R225, [R1+0x6c] ;  /* 0x00006c0001e17983 */ /* 0x002f280000300800 */
[----:B------:R-:W4:Y:S04]  /*3dd0*/  LDL.LU R226, [R1+0x70] ;  /* 0x0000700001e27983 */ /* 0x000f280000300800 */
[----:B------:R-:W4:Y:S01]  /*3de0*/  LDL.LU R227, [R1+0x74] ;  /* 0x0000740001e37983 */ /* 0x000f220000300800 */
[----:B------:R-:W-:-:S05]  /*3df0*/  FADD R211, R71, R211 ;  /* 0x000000d347d37221 */ /* 0x000fca0000000000 */
[----:B------:R0:W-:Y:S01]  /*3e00*/  STL [R1+0x34], R211 ;  /* 0x000034d301007387 */ /* 0x0001e20000100800 */
[----:B------:R-:W-:-:S03]  /*3e10*/  FADD R212, R72, R212 ;  /* 0x000000d448d47221 */ /* 0x000fc60000000000 */
[----:B0-----:R1:W5:Y:S01]  /*3e20*/  LDL.LU R211, [R1+0xcc] ;  /* 0x0000cc0001d37983 */ /* 0x0013620000300800 */
[----:B------:R-:W-:-:S03]  /*3e30*/  FADD R213, R73, R213 ;  /* 0x000000d549d57221 */ /* 0x000fc60000000000 */
[----:B------:R0:W-:Y:S01]  /*3e40*/  STL [R1+0x38], R212 ;  /* 0x000038d401007387 */ /* 0x0001e20000100800 */
[----:B------:R-:W-:-:S01]  /*3e50*/  FADD R214, R74, R214 ;  /* 0x000000d64ad67221 */ /* 0x000fc20000000000 */
[----:B--2---:R-:W-:Y:S02]  /*3e60*/  FADD R215, R75, R215 ;  /* 0x000000d74bd77221 */ /* 0x004fe40000000000 */
[----:B0-----:R1:W5:Y:S01]  /*3e70*/  LDL.LU R212, [R1+0xc8] ;  /* 0x0000c80001d47983 */ /* 0x0013620000300800 */
[----:B---3--:R-:W-:-:S03]  /*3e80*/  FADD R216, R76, R216 ;  /* 0x000000d84cd87221 */ /* 0x008fc60000000000 */
[----:B------:R0:W-:Y:S01]  /*3e90*/  STL [R1+0x3c], R213 ;  /* 0x00003cd501007387 */ /* 0x0001e20000100800 */
[----:B----4-:R-:W-:-:S03]  /*3ea0*/  FADD R217, R77, R217 ;  /* 0x000000d94dd97221 */ /* 0x010fc60000000000 */
[----:B0-----:R1:W5:Y:S01]  /*3eb0*/  LDL.LU R213, [R1+0xc4] ;  /* 0x0000c40001d57983 */ /* 0x0013620000300800 */
[----:B------:R-:W-:-:S03]  /*3ec0*/  FADD R218, R78, R218 ;  /* 0x000000da4eda7221 */ /* 0x000fc60000000000 */
[----:B------:R0:W-:Y:S01]  /*3ed0*/  STL [R1+0x40], R214 ;  /* 0x000040d601007387 */ /* 0x0001e20000100800 */
[----:B------:R-:W-:-:S01]  /*3ee0*/  FADD R219, R79, R219 ;  /* 0x000000db4fdb7221 */ /* 0x000fc20000000000 */
[----:B------:R-:W-:Y:S02]  /*3ef0*/  FADD R220, R80, R220 ;  /* 0x000000dc50dc7221 */ /* 0x000fe40000000000 */
[----:B0-----:R1:W5:Y:S04]  /*3f00*/  LDL.LU R214, [R1+0xc0] ;  /* 0x0000c00001d67983 */ /* 0x0013680000300800 */
[----:B------:R0:W-:Y:S01]  /*3f10*/  STL [R1+0x44], R215 ;  /* 0x000044d701007387 */ /* 0x0001e20000100800 */
[----:B------:R-:W-:-:S01]  /*3f20*/  FADD R221, R81, R221 ;  /* 0x000000dd51dd7221 */ /* 0x000fc20000000000 */
[----:B------:R-:W-:-:S02]  /*3f30*/  FADD R222, R82, R222 ;  /* 0x000000de52de7221 */ /* 0x000fc40000000000 */
[----:B0-----:R1:W5:Y:S04]  /*3f40*/  LDL.LU R215, [R1+0xbc] ;  /* 0x0000bc0001d77983 */ /* 0x0013680000300800 */
[----:B------:R0:W-:Y:S01]  /*3f50*/  STL [R1+0x48], R216 ;  /* 0x000048d801007387 */ /* 0x0001e20000100800 */
[----:B------:R-:W-:-:S03]  /*3f60*/  FADD R223, R83, R223 ;  /* 0x000000df53df7221 */ /* 0x000fc60000000000 */
        /* <DEDUP_REMOVED lines=13> */
[----:B------:R0:W-:Y:S04]  /*4040*/  STL [R1+0x5c], R221 ;  /* 0x00005cdd01007387 */ /* 0x0001e80000100800 */
        /* <DEDUP_REMOVED lines=12> */
[----:B0-----:R1:W5:Y:S01]  /*4110*/  LDL.LU R227, [R1+0x8c] ;  /* 0x00008c0001e37983 */ /* 0x0013620000300800 */
[----:B------:R-:W-:-:S05]  /*4120*/  UMOV UR6, URZ ;  /* 0x0000003f00067c82 */ /* 0x000fca0008000000 */
.L_x_29:
[----:B------:R-:W-:Y:S05]  /*4130*/  @!P2 BRA `(.L_x_30) ;  /* 0x000000000004a947 */ /* 0x000fea0003800000 */
[----:B------:R-:W-:Y:S01]  /*4140*/  BPT.TRAP 0x1 ;  /* 0x000000040000795c */ /* 0x000fe20000300000 */
.L_x_30:
[----:B-----5:R4:W-:Y:S04]  /*4150*/  STL [R1+0x8c], R0 ;  /* 0x00008c0001007387 */ /* 0x0209e80000100800 */
[----:B----4-:R-:W4:Y:S01]  /*4160*/  LDL R0, [R1+0x78] ;  /* 0x0000780001007983 */ /* 0x010f220000100800 */
[----:B0-----:R-:W-:-:S05]  /*4170*/  IMAD.U32 R229, RZ, RZ, UR19 ;  /* 0x00000013ffe57e24 */ /* 0x001fca000f8e00ff */
[----:B------:R-:W-:-:S05]  /*4180*/  @P0 LEA R229, R229, UR14, 0x3 ;  /* 0x0000000ee5e50c11 */ /* 0x000fca000f8e18ff */
[----:B------:R-:W-:Y:S01]  /*4190*/  @P0 VIADD R229, R229, 0x90 ;  /* 0x00000090e5e50836 */ /* 0x000fe20000000000 */
[----:B------:R-:W-:-:S06]  /*41a0*/  UISETP.GT.U32.AND UP0, UPT, UR13, 0x1, UPT ;  /* 0x000000010d00788c */ /* 0x000fcc000bf04070 */
[----:B------:R-:W-:Y:S02]  /*41b0*/  PLOP3.LUT P1, PT, PT, PT, UP0, 0x80, 0x0 ;  /* 0x000000000000781c */ /* 0x000fe40003f2f008 */
[----:B----4-:R-:W-:Y:S02]  /*41c0*/  @P0 PRMT R229, R0, 0x654, R229 ;  /* 0x0000065400e50816 */ /* 0x010fe400000000e5 */
[----:B------:R0:W5:Y:S02]  /*41d0*/  LDL.LU R0, [R1+0x8c] ;  /* 0x00008c0001007983 */ /* 0x0001640000300800 */
[----:B------:R0:W-:Y:S07]  /*41e0*/  @P0 SYNCS.ARRIVE.TRANS64.RED.A1T0 RZ, [R229+URZ], RZ ;  /* 0x000000ffe5ff09a7 */ /* 0x0001ee000810043f */
[----:B------:R-:W-:Y:S05]  /*41f0*/  @P1 BRA `(.L_x_31) ;  /* 0x0000000000041947 */ /* 0x000fea0003800000 */
[----:B------:R-:W-:Y:S01]  /*4200*/  BPT.TRAP 0x1 ;  /* 0x000000040000795c */ /* 0x000fe20000300000 */
.L_x_31:
[----:B------:R-:W-:Y:S01]  /*4210*/  UIADD3 UR18, UR18, 0x1, URZ ;  /* 0x0000000112127890 */ /* 0x000fe2000fffe03f */
[C---:B------:R-:W-:Y:S01]  /*4220*/  ISETP.GT.AND P1, PT, R228.reuse, 0x1, PT ;  /* 0x00000001e400780c */ /* 0x040fe20003f24270 */
[----:B------:R-:W-:Y:S01]  /*4230*/  UIADD3 UR19, UR19, 0x1, URZ ;  /* 0x0000000113137890 */ /* 0x000fe2000fffe03f */
[----:B------:R-:W-:Y:S01]  /*4240*/  VIADD R228, R228, 0xffffffff ;  /* 0xffffffffe4e47836 */ /* 0x000fe20000000000 */
[----:B------:R-:W-:Y:S02]  /*4250*/  UISETP.NE.AND UP0, UPT, UR18, 0x12, UPT ;  /* 0x000000121200788c */ /* 0x000fe4000bf05270 */
[----:B------:R-:W-:Y:S02]  /*4260*/  UISETP.NE.AND UP1, UPT, UR19, 0x12, UPT ;  /* 0x000000121300788c */ /* 0x000fe4000bf25270 */
[----:B------:R-:W-:Y:S02]  /*4270*/  USEL UR8, URZ, 0x1, UP0 ;  /* 0x000000013f087887 */ /* 0x000fe40008000000 */
[----:B------:R-:W-:-:S02]  /*4280*/  USEL UR18, UR18, URZ, UP0 ;  /* 0x0000003f12127287 */ /* 0x000fc40008000000 */
[----:B------:R-:W-:Y:S02]  /*4290*/  USEL UR19, UR19, URZ, UP1 ;  /* 0x0000003f13137287 */ /* 0x000fe40008800000 */
[----:B------:R-:W-:Y:S01]  /*42a0*/  LOP3.LUT R227, R227, UR8, RZ, 0x3c, !PT ;  /* 0x00000008e3e37c12 */ /* 0x000fe2000f8e3cff */
[----:B------:R-:W-:Y:S01]  /*42b0*/  UMOV UR8, 0x1 ;  /* 0x0000000100087882 */ /* 0x000fe20000000000 */
[----:B------:R-:W-:Y:S08]  /*42c0*/  @P1 BRA `(.L_x_32) ;  /* 0xffffffec00801947 */ /* 0x000ff0000383ffff */
.L_x_24:
[----:B------:R-:W-:-:S04]  /*42d0*/  UISETP.NE.AND UP0, UPT, UR6, URZ, UPT ;  /* 0x0000003f0600728c */ /* 0x000fc8000bf05270 */
[----:B------:R-:W-:-:S06]  /*42e0*/  USEL UR6, URZ, 0x1, !UP0 ;  /* 0x000000013f067887 */ /* 0x000fcc000c000000 */
[----:B------:R-:W-:-:S13]  /*42f0*/  ISETP.NE.AND P1, PT, RZ, UR6, PT ;  /* 0x00000006ff007c0c */ /* 0x000fda000bf25270 */
[----:B------:R-:W-:Y:S05]  /*4300*/  @!P1 BRA `(.L_x_33) ;  /* 0x0000000c00dc9947 */ /* 0x000fea0003800000 */
[----:B------:R-:W4:Y:S04]  /*4310*/  LDL.LU R227, [R1+0x74] ;  /* 0x0000740001e37983 */ /* 0x000f280000300800 */
[----:B----4-:R4:W-:Y:S04]  /*4320*/  STL [R1+0x8c], R227 ;  /* 0x00008ce301007387 */ /* 0x0109e80000100800 */
[----:B----4-:R-:W4:Y:S04]  /*4330*/  LDL.LU R227, [R1+0x70] ;  /* 0x0000700001e37983 */ /* 0x010f280000300800 */
        /* <DEDUP_REMOVED lines=55> */
[----:B----4-:R-:W4:Y:S01]  /*46b0*/  LDL.LU R227, [R1] ;  /* 0x0000000001e37983 */ /* 0x010f220000300800 */
[----:B------:R-:W-:-:S02]  /*46c0*/  WARPGROUP.DEPBAR.LE gsb0, 0x0 ;  /* 0x00008000000079c5 */ /* 0x000fc40000010000 */
[----:B------:R-:W-:Y:S01]  /*46d0*/  FADD R226, R88, R226 ;  /* 0x000000e258e27221 */ /* 0x000fe20000000000 */
        /* <DEDUP_REMOVED lines=96> */
[----:B-----5:R-:W-:Y:S01]  /*4ce0*/  FADD R0, R57, R0 ;  /* 0x0000000039007221 */ /* 0x020fe20000000000 */
[----:B----4-:R-:W-:-:S05]  /*4cf0*/  FADD R227, R58, R227 ;  /* 0x000000e33ae37221 */ /* 0x010fca0000000000 */
[----:B------:R4:W-:Y:S04]  /*4d00*/  STL [R1], R227 ;  /* 0x000000e301007387 */ /* 0x0009e80000100800 */
[----:B----4-:R-:W4:Y:S02]  /*4d10*/  LDL.LU R227, [R1+0xfc] ;  /* 0x0000fc0001e37983 */ /* 0x010f240000300800 */
[----:B----4-:R-:W-:-:S05]  /*4d20*/  FADD R227, R59, R227 ;  /* 0x000000e33be37221 */ /* 0x010fca0000000000 */
[----:B------:R4:W-:Y:S04]  /*4d30*/  STL [R1+0x4], R227 ;  /* 0x000004e301007387 */ /* 0x0009e80000100800 */
        /* <DEDUP_REMOVED lines=83> */
[----:B------:R4:W-:Y:S02]  /*5270*/  STL [R1+0x74], R227 ;  /* 0x000074e301007387 */ /* 0x0009e40000100800 */
.L_x_33:
[----:B------:R-:W-:Y:S02]  /*5280*/  WARPGROUP.DEPBAR.LE gsb0, 0x0 ;  /* 0x00008000000079c5 */ /* 0x000fe40000010000 */
[----:B------:R-:W0:Y:S02]  /*5290*/  LDC R24, c[0x0][0x28c] ;  /* 0x0000a300ff187b82 */ /* 0x000e240000000800 */
[----:B0-----:R-:W-:-:S13]  /*52a0*/  ISETP.GE.AND P1, PT, R24, 0x1, PT ;  /* 0x000000011800780c */ /* 0x001fda0003f26270 */
[----:B------:R-:W-:Y:S05]  /*52b0*/  @!P1 BRA `(.L_x_34) ;  /* 0x00000000005c9947 */ /* 0x000fea0003800000 */
[----:B------:R-:W-:-:S06]  /*52c0*/  UISETP.NE.AND UP0, UPT, UR23, 0x3, UPT ;  /* 0x000000031700788c */ /* 0x000fcc000bf05270 */
[----:B------:R-:W-:-:S13]  /*52d0*/  PLOP3.LUT P1, PT, PT, PT, UP0, 0x80, 0x0 ;  /* 0x000000000000781c */ /* 0x000fda0003f2f008 */
[----:B------:R-:W-:Y:S05]  /*52e0*/  @!P1 BRA `(.L_x_35) ;  /* 0x0000000000049947 */ /* 0x000fea0003800000 */
[----:B------:R-:W-:Y:S01]  /*52f0*/  BPT.TRAP 0x1 ;  /* 0x000000040000795c */ /* 0x000fe20000300000 */
.L_x_35:
[----:B------:R-:W-:Y:S04]  /*5300*/  BSSY B0, `(.L_x_36) ;  /* 0x000000e000007945 */ /* 0x000fe80003800000 */
[----:B------:R-:W-:Y:S05]  /*5310*/  @!P0 BRA `(.L_x_37) ;  /* 0x0000000000308947 */ /* 0x000fea0003800000 */
[----:B----4-:R-:W4:Y:S01]  /*5320*/  LDL R227, [R1+0x78] ;  /* 0x0000780001e37983 */ /* 0x010f220000100800 */
[----:B------:R-:W-:-:S04]  /*5330*/  UISETP.LT.AND UP0, UPT, UR12, 0x1, UPT ;  /* 0x000000010c00788c */ /* 0x000fc8000bf01270 */
[----:B------:R-:W-:-:S04]  /*5340*/  USEL UR8, UR12, 0x1, UP0 ;  /* 0x000000010c087887 */ /* 0x000fc80008000000 */
[----:B------:R-:W-:-:S04]  /*5350*/  UIADD3 UR8, UR5, UR12, -UR8 ;  /* 0x0000000c05087290 */ /* 0x000fc8000fffe808 */
[----:B------:R-:W-:-:S04]  /*5360*/  UIMAD.WIDE.U32 UR6, UR8, 0x38e38e39, URZ ;  /* 0x38e38e39080678a5 */ /* 0x000fc8000f8e003f */
[----:B------:R-:W-:-:S04]  /*5370*/  USHF.R.U32.HI UR6, URZ, 0x2, UR7 ;  /* 0x000000023f067899 */ /* 0x000fc80008011607 */
[----:B------:R-:W-:-:S04]  /*5380*/  UIMAD UR8, UR6, -0x12, UR8 ;  /* 0xffffffee060878a4 */ /* 0x000fc8000f8e0208 */
[----:B------:R-:W-:-:S04]  /*5390*/  ULEA UR8, UR8, UR14, 0x3 ;  /* 0x0000000e08087291 */ /* 0x000fc8000f8e183f */
[----:B------:R-:W-:-:S06]  /*53a0*/  UIADD3 UR8, UR8, 0x90, URZ ;  /* 0x0000009008087890 */ /* 0x000fcc000fffe03f */
[----:B------:R-:W-:-:S05]  /*53b0*/  IMAD.U32 R24, RZ, RZ, UR8 ;  /* 0x00000008ff187e24 */ /* 0x000fca000f8e00ff */
[----:B----4-:R-:W-:-:S04]  /*53c0*/  PRMT R24, R227, 0x654, R24 ;  /* 0x00000654e3187816 */ /* 0x010fc80000000018 */
[----:B------:R0:W-:Y:S03]  /*53d0*/  SYNCS.ARRIVE.TRANS64.RED.A1T0 RZ, [R24+URZ], RZ ;  /* 0x000000ff18ff79a7 */ /* 0x0001e6000810043f */
.L_x_37:
[----:B------:R-:W-:Y:S05]  /*53e0*/  BSYNC B0 ;  /* 0x0000000000007941 */ /* 0x000fea0003800000 */
.L_x_36:
[----:B------:R-:W-:-:S06]  /*53f0*/  UISETP.GT.U32.AND UP0, UPT, UR13, 0x1, UPT ;  /* 0x000000010d00788c */ /* 0x000fcc000bf04070 */
[----:B------:R-:W-:-:S13]  /*5400*/  PLOP3.LUT P1, PT, PT, PT, UP0, 0x80, 0x0 ;  /* 0x000000000000781c */ /* 0x000fda0003f2f008 */
[----:B------:R-:W-:Y:S05]  /*5410*/  @P1 BRA `(.L_x_34) ;  /* 0x0000000000041947 */ /* 0x000fea0003800000 */
[----:B------:R-:W-:Y:S01]  /*5420*/  BPT.TRAP 0x1 ;  /* 0x000000040000795c */ /* 0x000fe20000300000 */
.L_x_34:
[----:B------:R0:W-:Y:S01]  /*5430*/  STL [R1+0x90], R2 ;  /* 0x0000900201007387 */ /* 0x0001e20000100800 */
[----:B------:R-:W1:Y:S01]  /*5440*/  LDC R29, c[0x0][0x288] ;  /* 0x0000a200ff1d7b82 */ /* 0x000e620000000800 */
[----:B------:R-:W-:Y:S02]  /*5450*/  UIADD3 UR9, UR12, UR5, URZ ;  /* 0x000000050c097290 */ /* 0x000fe4000fffe03f */
[----:B------:R-:W-:Y:S01]  /*5460*/  USHF.R.S32.HI UR10, URZ, 0x1f, UR22 ;  /* 0x0000001f3f0a7899 */ /* 0x000fe20008011416 */
[----:B------:R-:W-:Y:S01]  /*5470*/  ULDC.64 UR6, c[0x0][0x5d0] ;  /* 0x0001740000067ab9 */ /* 0x000fe20000000a00 */
[----:B------:R-:W-:Y:S01]  /*5480*/  ULDC UR11, c[0x0][0x284] ;  /* 0x0000a100000b7ab9 */ /* 0x000fe20000000800 */
[----:B0-----:R-:W2:Y:S04]  /*5490*/  LDL.LU R2, [R1+0x84] ;  /* 0x0000840001027983 */ /* 0x001ea80000300800 */
[----:B-----5:R0:W-:Y:S04]  /*54a0*/  STL [R1+0x8c], R0 ;  /* 0x00008c0001007387 */ /* 0x0201e80000100800 */
[----:B----4-:R-:W4:Y:S01]  /*54b0*/  LDL.LU R227, [R1+0x88] ;  /* 0x0000880001e37983 */ /* 0x010f220000300800 */
[----:B0-----:R-:W0:Y:S02]  /*54c0*/  S2R R0, SR_TID.X ;  /* 0x0000000000007919 */ /* 0x001e240000002100 */
[----:B0-----:R-:W-:-:S02]  /*54d0*/  SHF.R.U32.HI R24, RZ, 0x2, R0 ;  /* 0x00000002ff187819 */ /* 0x001fc40000011600 */
[----:B------:R-:W-:Y:S02]  /*54e0*/  LOP3.LUT R26, R0, 0x60, RZ, 0xc0, !PT ;  /* 0x00000060001a7812 */ /* 0x000fe400078ec0ff */
[----:B------:R-:W-:Y:S02]  /*54f0*/  SHF.R.U32.HI R27, RZ, 0x7, R0 ;  /* 0x00000007ff1b7819 */ /* 0x000fe40000011600 */
[----:B------:R-:W-:Y:S02]  /*5500*/  LOP3.LUT R25, R24, 0x7, RZ, 0xc0, !PT ;  /* 0x0000000718197812 */ /* 0x000fe400078ec0ff */
[----:B------:R-:W-:Y:S02]  /*5510*/  SHF.R.U32.HI R28, RZ, 0x1, R26 ;  /* 0x00000001ff1c7819 */ /* 0x000fe4000001161a */
[----:B------:R-:W-:Y:S02]  /*5520*/  LOP3.LUT R24, R27, 0x1, RZ, 0xc0, !PT ;  /* 0x000000011b187812 */ /* 0x000fe400078ec0ff */
[----:B------:R-:W-:Y:S01]  /*5530*/  IADD3 R27, RZ, -R28, -R25 ;  /* 0x8000001cff1b7210 */ /* 0x000fe20007ffe819 */
[----:B------:R-:W-:-:S02]  /*5540*/  IMAD.SHL.U32 R32, R0, 0x2, RZ ;  /* 0x0000000200207824 */ /* 0x000fc400078e00ff */
[C---:B------:R-:W-:Y:S02]  /*5550*/  IMAD.SHL.U32 R26, R24.reuse, 0x40, RZ ;  /* 0x00000040181a7824 */ /* 0x040fe400078e00ff */
[----:B------:R-:W-:Y:S01]  /*5560*/  IMAD R42, R24, -0x40, R27 ;  /* 0xffffffc0182a7824 */ /* 0x000fe200078e021b */
[----:B------:R-:W-:Y:S01]  /*5570*/  LOP3.LUT R24, R0, 0x3, RZ, 0xc0, !PT ;  /* 0x0000000300187812 */ /* 0x000fe200078ec0ff */
[----:B--2---:R-:W-:Y:S02]  /*5580*/  IMAD.SHL.U32 R41, R2, 0x80, RZ ;  /* 0x0000008002297824 */ /* 0x004fe400078e00ff */
[----:B------:R0:W5:Y:S04]  /*5590*/  LDL.LU R2, [R1+0x90] ;  /* 0x0000900001027983 */ /* 0x0001680000300800 */
[----:B------:R0:W5:Y:S01]  /*55a0*/  LDL.LU R0, [R1+0x8c] ;  /* 0x00008c0001007983 */ /* 0x0001620000300800 */
[----:B------:R-:W-:Y:S01]  /*55b0*/  LOP3.LUT R43, R26, 0x40, R25, 0xe2, !PT ;  /* 0x000000401a2b7812 */ /* 0x000fe200078ee219 */
[----:B----4-:R-:W-:Y:S01]  /*55c0*/  IMAD.SHL.U32 R25, R227, 0x100, RZ ;  /* 0x00000100e3197824 */ /* 0x010fe200078e00ff */
[----:B------:R-:W-:Y:S01]  /*55d0*/  UISETP.GT.U32.AND UP0, UPT, UR9, 0x11, UPT ;  /* 0x000000110900788c */ /* 0x000fe2000bf04070 */
[C---:B-1----:R-:W-:Y:S01]  /*55e0*/  ISETP.GE.AND P1, PT, R41.reuse, R29, PT ;  /* 0x0000001d2900720c */ /* 0x042fe20003f26270 */
[----:B------:R-:W-:Y:S01]  /*55f0*/  UIMAD UR5, UR10, UR6, URZ ;  /* 0x000000060a0572a4 */ /* 0x000fe2000f8e023f */
[----:B------:R-:W-:Y:S01]  /*5600*/  LOP3.LUT R32, R41, 0x6, R32, 0xf8, !PT ;  /* 0x0000000629207812 */ /* 0x000fe200078ef820 */
[----:B------:R-:W-:Y:S01]  /*5610*/  UISETP.LT.U32.AND UP0, UPT, UR12, 0x12, UP0 ;  /* 0x000000120c00788c */ /* 0x000fe20008701070 */
[----:B------:R-:W-:Y:S01]  /*5620*/  ISETP.GE.OR P1, PT, R25, UR11, P1 ;  /* 0x0000000b19007c0c */ /* 0x000fe20008f26670 */
[----:B------:R-:W-:Y:S01]  /*5630*/  UISETP.GE.U32.AND UP1, UPT, UR12, 0x12, UPT ;  /* 0x000000120c00788c */ /* 0x000fe2000bf26070 */
[----:B------:R-:W-:Y:S01]  /*5640*/  IMAD.U32 R27, RZ, RZ, UR6 ;  /* 0x00000006ff1b7e24 */ /* 0x000fe2000f8e00ff */
[----:B------:R-:W-:Y:S01]  /*5650*/  UIMAD UR8, UR22, UR7, UR5 ;  /* 0x00000007160872a4 */ /* 0x000fe2000f8e0205 */
[----:B------:R-:W-:Y:S01]  /*5660*/  SHF.R.S32.HI R33, RZ, 0x1f, R32 ;  /* 0x0000001fff217819 */ /* 0x000fe20000011420 */
[----:B------:R-:W-:-:S02]  /*5670*/  UIMAD.WIDE.U32 UR6, UR9, 0x38e38e39, URZ ;  /* 0x38e38e39090678a5 */ /* 0x000fc4000f8e003f */
[----:B------:R-:W-:Y:S02]  /*5680*/  USEL UR5, URZ, 0x1, !UP0 ;  /* 0x000000013f057887 */ /* 0x000fe4000c000000 */
[----:B------:R-:W-:Y:S01]  /*5690*/  USHF.R.U32.HI UR6, URZ, 0x2, UR7 ;  /* 0x000000023f067899 */ /* 0x000fe20008011607 */
[----:B------:R-:W-:Y:S01]  /*56a0*/  IMAD.WIDE.U32 R26, R27, UR22, R32 ;  /* 0x000000161b1a7c25 */ /* 0x000fe2000f8e0020 */
[----:B------:R-:W-:Y:S01]  /*56b0*/  ULOP3.LUT UR4, UR4, UR5, URZ, 0x3c, !UPT ;  /* 0x0000000504047292 */ /* 0x000fe2000f8e3c3f */
[----:B------:R-:W-:Y:S02]  /*56c0*/  IADD3 R42, -R25, UR11, R42 ;  /* 0x0000000b192a7c10 */ /* 0x000fe4000fffe12a */
[----:B------:R-:W-:Y:S01]  /*56d0*/  IMAD.WIDE R38, R227, 0x100, RZ ;  /* 0x00000100e3267825 */ /* 0x000fe200078e02ff */
[----:B------:R-:W-:Y:S02]  /*56e0*/  UIMAD UR5, UR6, -0x12, UR9 ;  /* 0xffffffee060578a4 */ /* 0x000fe4000f8e0209 */
[----:B------:R-:W-:Y:S01]  /*56f0*/  @UP1 ULOP3.LUT UR4, UR4, 0x1, UR6, 0x78, !UPT ;  /* 0x0000000104041892 */ /* 0x000fe2000f8e7806 */
[----:B------:R-:W-:-:S02]  /*5700*/  IMAD R24, R24, -0x2, R29 ;  /* 0xfffffffe18187824 */ /* 0x000fc400078e021d */
[----:B------:R-:W-:Y:S01]  /*5710*/  VIADD R27, R27, UR8 ;  /* 0x000000081b1b7c36 */ /* 0x000fe20008000000 */
[----:B------:R-:W-:Y:S01]  /*5720*/  LOP3.LUT R43, R38, R43, R28, 0xfe, !PT ;  /* 0x0000002b262b7212 */ /* 0x000fe200078efe1c */
[----:B------:R-:W-:Y:S02]  /*5730*/  IMAD.IADD R41, R24, 0x1, -R41 ;  /* 0x0000000118297824 */ /* 0x000fe400078e0a29 */
[----:B------:R-:W-:Y:S01]  /*5740*/  IMAD.MOV.U32 R40, RZ, RZ, -0x1 ;  /* 0xffffffffff287424 */ /* 0x000fe200078e00ff */
[----:B0-----:R-:W-:Y:S06]  /*5750*/  @P1 BRA `(.L_x_38) ;  /* 0x0000008c00fc1947 */ /* 0x001fec0003800000 */
[----:B------:R-:W0:Y:S01]  /*5760*/  LDC.64 R28, c[0x0][0x5c8] ;  /* 0x00017200ff1c7b82 */ /* 0x000e220000000a00 */
[----:B------:R-:W-:Y:S01]  /*5770*/  ULDC.64 UR6, c[0x0][0x5c0] ;  /* 0x0001700000067ab9 */ /* 0x000fe20000000a00 */
[----:B------:R-:W-:Y:S01]  /*5780*/  BSSY B0, `(.L_x_38) ;  /* 0x00008fc000007945 */ /* 0x000fe20003800000 */
[-C--:B0-----:R-:W-:Y:S01]  /*5790*/  IMAD R24, R39, R28.reuse, RZ ;  /* 0x0000001c27187224 */ /* 0x081fe200078e02ff */
[----:B------:R-:W-:Y:S01]  /*57a0*/  SHF.L.U64.HI R34, R28, 0x3, R29 ;  /* 0x000000031c227819 */ /* 0x000fe2000001021d */
[----:B------:R-:W-:-:S04]  /*57b0*/  IMAD.WIDE.U32 R26, R43, R28, R26 ;  /* 0x0000001c2b1a7225 */ /* 0x000fc800078e001a */
[----:B------:R-:W-:Y:S01]  /*57c0*/  IMAD R25, R43, R29, R24 ;  /* 0x0000001d2b197224 */ /* 0x000fe200078e0218 */
[C---:B------:R-:W-:Y:S01]  /*57d0*/  LEA R30, P2, R28.reuse, R26, 0x7 ;  /* 0x0000001a1c1e7211 */ /* 0x040fe200078438ff */
[----:B------:R-:W-:Y:S01]  /*57e0*/  IMAD.SHL.U32 R31, R28, 0x8, RZ ;  /* 0x000000081c1f7824 */ /* 0x000fe200078e00ff */
[----:B------:R-:W-:Y:S01]  /*57f0*/  IADD3 R24, P1, R26, UR6, RZ ;  /* 0x000000061a187c10 */ /* 0x000fe2000ff3e0ff */
[----:B------:R-:W-:-:S03]  /*5800*/  IMAD.IADD R27, R27, 0x1, R25 ;  /* 0x000000011b1b7824 */ /* 0x000fc600078e0219 */
[----:B------:R-:W-:Y:S02]  /*5810*/  IADD3 R26, P5, P6, R26, UR6, R31 ;  /* 0x000000061a1a7c10 */ /* 0x000fe4000febe01f */
[----:B------:R-:W-:Y:S02]  /*5820*/  LEA.HI.X R29, R28, R27, R29, 0x7, P2 ;  /* 0x0000001b1c1d7211 */ /* 0x000fe400010f3c1d */
[C---:B------:R-:W-:Y:S02]  /*5830*/  IADD3.X R25, R27.reuse, UR7, RZ, P1, !PT ;  /* 0x000000071b197c10 */ /* 0x040fe40008ffe4ff */
[----:B------:R-:W-:Y:S02]  /*5840*/  IADD3.X R27, R27, UR7, R34, P5, P6 ;  /* 0x000000071b1b7c10 */ /* 0x000fe4000afec422 */
[----:B------:R-:W-:Y:S02]  /*5850*/  FSETP.NEU.AND P5, PT, RZ, UR21, PT ;  /* 0x00000015ff007c0b */ /* 0x000fe4000bfad000 */
[----:B------:R-:W-:-:S02]  /*5860*/  IADD3 R28, P1, P2, R30, UR6, R31 ;  /* 0x000000061e1c7c10 */ /* 0x000fc4000fa3e01f */
[----:B------:R-:W-:-:S04]  /*5870*/  IADD3 R30, P3, R30, UR6, RZ ;  /* 0x000000061e1e7c10 */ /* 0x000fc8000ff7e0ff */
[C---:B------:R-:W-:Y:S02]  /*5880*/  IADD3.X R31, R29.reuse, UR7, RZ, P3, !PT ;  /* 0x000000071d1f7c10 */ /* 0x040fe40009ffe4ff */
[----:B------:R-:W-:-:S03]  /*5890*/  IADD3.X R29, R29, UR7, R34, P1, P2 ;  /* 0x000000071d1d7c10 */ /* 0x000fc60008fe4422 */
[----:B------:R-:W-:Y:S05]  /*58a0*/  @!P5 BRA `(.L_x_39) ;  /* 0x0000006c001cd947 */ /* 0x000fea0003800000 */
[----:B------:R-:W-:Y:S01]  /*58b0*/  ULDC.64 UR8, c[0x0][0x5b8] ;  /* 0x00016e0000087ab9 */ /* 0x000fe20000000a00 */
[----:B------:R-:W-:Y:S01]  /*58c0*/  ISETP.GE.AND P1, PT, R42, 0x1, PT ;  /* 0x000000012a00780c */ /* 0x000fe20003f26270 */
[----:B------:R-:W-:Y:S02]  /*58d0*/  UIMAD UR6, UR10, UR8, URZ ;  /* 0x000000080a0672a4 */ /* 0x000fe4000f8e023f */
[----:B------:R-:W-:Y:S01]  /*58e0*/  IMAD.U32 R35, RZ, RZ, UR8 ;  /* 0x00000008ff237e24 */ /* 0x000fe2000f8e00ff */
[----:B------:R-:W-:Y:S01]  /*58f0*/  BSSY B1, `(.L_x_40) ;  /* 0x0000010000017945 */ /* 0x000fe20003800000 */
[----:B------:R-:W-:Y:S01]  /*5900*/  ISETP.LT.OR P5, PT, R41, 0x1, !P1 ;  /* 0x000000012900780c */ /* 0x000fe20004fa1670 */
[----:B------:R-:W-:Y:S02]  /*5910*/  UIMAD UR6, UR22, UR9, UR6 ;  /* 0x00000009160672a4 */ /* 0x000fe4000f8e0206 */
[----:B------:R-:W-:Y:S01]  /*5920*/  IMAD.WIDE.U32 R32, R35, UR22, R32 ;  /* 0x0000001623207c25 */ /* 0x000fe2000f8e0020 */
[----:B------:R-:W-:-:S03]  /*5930*/  ULDC.64 UR8, c[0x0][0x5a8] ;  /* 0x00016a0000087ab9 */ /* 0x000fc60000000a00 */
[----:B------:R-:W-:Y:S02]  /*5940*/  IMAD.MOV.U32 R36, RZ, RZ, R32 ;  /* 0x000000ffff247224 */ /* 0x000fe400078e0020 */
[----:B------:R-:W-:Y:S01]  /*5950*/  VIADD R37, R33, UR6 ;  /* 0x0000000621257c36 */ /* 0x000fe20008000000 */
[----:B------:R-:W-:Y:S02]  /*5960*/  ULDC.64 UR6, c[0x0][0x5b0] ;  /* 0x00016c0000067ab9 */ /* 0x000fe40000000a00 */
[----:B------:R-:W-:Y:S02]  /*5970*/  IMAD R34, R39, UR6, RZ ;  /* 0x0000000627227c24 */ /* 0x000fe4000f8e02ff */
[----:B------:R-:W-:-:S04]  /*5980*/  IMAD.WIDE.U32 R32, R43, UR6, R36 ;  /* 0x000000062b207c25 */ /* 0x000fc8000f8e0024 */
[--C-:B------:R-:W-:Y:S01]  /*5990*/  IMAD R35, R43, UR7, R34.reuse ;  /* 0x000000072b237c24 */ /* 0x100fe2000f8e0222 */
[----:B------:R-:W-:Y:S02]  /*59a0*/  IADD3 R32, P2, R32, UR8, RZ ;  /* 0x0000000820207c10 */ /* 0x000fe4000ff5e0ff */
[----:B------:R-:W-:Y:S02]  /*59b0*/  PRMT R34, RZ, 0x7610, R34 ;  /* 0x00007610ff227816 */ /* 0x000fe40000000022 */
[----:B------:R-:W-:Y:S01]  /*59c0*/  IADD3.X R33, R33, UR9, R35, P2, !PT ;  /* 0x0000000921217c10 */ /* 0x000fe200097fe423 */
[----:B------:R-:W-:Y:S08]  /*59d0*/  @P5 BRA `(.L_x_41) ;  /* 0x0000000000045947 */ /* 0x000ff00003800000 */
[----:B------:R0:W5:Y:S02]  /*59e0*/  LDG.E.U8 R34, desc[UR16][R32.64] ;  /* 0x0000001020227981 */ /* 0x000164000c1e1100 */
.L_x_41:
[----:B------:R-:W-:Y:S05]  /*59f0*/  BSYNC B1 ;  /* 0x0000000000017941 */ /* 0x000fea0003800000 */
.L_x_40:
[----:B-----5:R-:W-:Y:S01]  /*5a00*/  LOP3.LUT R34, R34, 0xff, RZ, 0xc0, !PT ;  /* 0x000000ff22227812 */ /* 0x020fe200078ec0ff */
[----:B------:R-:W-:Y:S01]  /*5a10*/  BSSY B1, `(.L_x_42) ;  /* 0x000000b000017945 */ /* 0x000fe20003800000 */
[----:B------:R-:W-:Y:S02]  /*5a20*/  ISETP.LT.OR P3, PT, R41, 0x2, !P1 ;  /* 0x000000022900780c */ /* 0x000fe40004f61670 */
[----:B------:R-:W-:-:S05]  /*5a30*/  F2FP.F16.E5M2.UNPACK_B R34, R34 ;  /* 0x00000022ff22723e */ /* 0x000fca00020004ff */
[----:B------:R-:W-:-:S05]  /*5a40*/  HADD2.F32 R34, -RZ, R34.H0_H0 ;  /* 0x20000022ff227230 */ /* 0x000fca0000004100 */
[----:B------:R-:W-:Y:S01]  /*5a50*/  FMUL R35, R34, UR21 ;  /* 0x0000001522237c20 */ /* 0x000fe20008400000 */
[----:B------:R-:W-:-:S03]  /*5a60*/  PRMT R34, RZ, 0x7610, R34 ;  /* 0x00007610ff227816 */ /* 0x000fc60000000022 */
[----:B------:R-:W-:-:S05]  /*5a70*/  FFMA R35, R226, UR20, R35 ;  /* 0x00000014e2237c23 */ /* 0x000fca0008000023 */
[----:B------:R-:W-:-:S05]  /*5a80*/  F2FP.SATFINITE.E5M2.F32.PACK_AB_MERGE_C R35, RZ, R35, RZ ;  /* 0x00000023ff23723e */ /* 0x000fca00048060ff */
[----:B------:R1:W-:Y:S01]  /*5a90*/  @!P5 STG.E.U8 desc[UR16][R24.64], R35 ;  /* 0x000000231800d986 */ /* 0x0003e2000c101110 */
[----:B------:R-:W-:Y:S05]  /*5aa0*/  @P3 BRA `(.L_x_43) ;  /* 0x0000000000043947 */ /* 0x000fea0003800000 */
[----:B------:R2:W5:Y:S02]  /*5ab0*/  LDG.E.U8 R34, desc[UR16][R32.64+0x1] ;  /* 0x0000011020227981 */ /* 0x000564000c1e1100 */
.L_x_43:
[----:B------:R-:W-:Y:S05]  /*5ac0*/  BSYNC B1 ;  /* 0x0000000000017941 */ /* 0x000fea0003800000 */
.L_x_42:
[----:B-----5:R-:W-:Y:S01]  /*5ad0*/  LOP3.LUT R34, R34, 0xff, RZ, 0xc0, !PT ;  /* 0x000000ff22227812 */ /* 0x020fe200078ec0ff */
[----:B------:R-:W-:Y:S01]  /*5ae0*/  BSSY B1, `(.L_x_44) ;  /* 0x0000013000017945 */ /* 0x000fe20003800000 */
[----:B------:R-:W-:Y:S02]  /*5af0*/  IADD3 R45, P2, R43, 0x8, RZ ;  /* 0x000000082b2d7810 */ /* 0x000fe40007f5e0ff */
[----:B------:R-:W-:-:S03]  /*5b00*/  F2FP.F16.E5M2.UNPACK_B R34, R34 ;  /* 0x00000022ff22723e */ /* 0x000fc600020004ff */
[----:B-1----:R-:W-:Y:S01]  /*5b10*/  IMAD.X R35, RZ, RZ, R39, P2 ;  /* 0x000000ffff237224 */ /* 0x002fe200010e0627 */
[----:B------:R-:W-:Y:S01]  /*5b20*/  ISETP.GE.AND P2, PT, R42, 0x9, PT ;  /* 0x000000092a00780c */ /* 0x000fe20003f46270 */
[----:B------:R-:W-:Y:S02]  /*5b30*/  HADD2.F32 R34, -RZ, R34.H0_H0 ;  /* 0x20000022ff227230 */ /* 0x000fe40000004100 */
[----:B------:R-:W-:Y:S01]  /*5b40*/  IMAD R46, R35, UR6, RZ ;  /* 0x00000006232e7c24 */ /* 0x000fe2000f8e02ff */
[----:B------:R-:W-:Y:S02]  /*5b50*/  ISETP.LT.OR P5, PT, R41, 0x1, !P2 ;  /* 0x000000012900780c */ /* 0x000fe400057a1670 */
[----:B------:R-:W-:Y:S01]  /*5b60*/  FMUL R44, R34, UR21 ;  /* 0x00000015222c7c20 */ /* 0x000fe20008400000 */
[----:B------:R-:W-:-:S04]  /*5b70*/  IMAD.WIDE.U32 R34, R45, UR6, R36 ;  /* 0x000000062d227c25 */ /* 0x000fc8000f8e0024 */
[----:B------:R-:W-:Y:S01]  /*5b80*/  FFMA R44, R225, UR20, R44 ;  /* 0x00000014e12c7c23 */ /* 0x000fe2000800002c */
[----:B------:R-:W-:Y:S01]  /*5b90*/  IMAD R45, R45, UR7, R46 ;  /* 0x000000072d2d7c24 */ /* 0x000fe2000f8e022e */
[----:B------:R-:W-:-:S03]  /*5ba0*/  IADD3 R34, P6, R34, UR8, RZ ;  /* 0x0000000822227c10 */ /* 0x000fc6000ffde0ff */
[----:B------:R-:W-:Y:S02]  /*5bb0*/  F2FP.SATFINITE.E5M2.F32.PACK_AB_MERGE_C R47, RZ, R44, RZ ;  /* 0x0000002cff2f723e */ /* 0x000fe400048060ff */
[----:B------:R-:W-:Y:S02]  /*5bc0*/  IADD3.X R35, R35, UR9, R45, P6, !PT ;  /* 0x0000000923237c10 */ /* 0x000fe4000b7fe42d */
[----:B------:R-:W-:Y:S01]  /*5bd0*/  PRMT R44, RZ, 0x7610, R44 ;  /* 0x00007610ff2c7816 */ /* 0x000fe2000000002c */
[----:B------:R1:W-:Y:S01]  /*5be0*/  @!P3 STG.E.U8 desc[UR16][R24.64+0x1], R47 ;  /* 0x0000012f1800b986 */ /* 0x0003e2000c101110 */
[----:B------:R-:W-:Y:S05]  /*5bf0*/  @P5 BRA `(.L_x_45) ;  /* 0x0000000000045947 */ /* 0x000fea0003800000 */
[----:B------:R4:W5:Y:S02]  /*5c00*/  LDG.E.U8 R44, desc[UR16][R34.64] ;  /* 0x00000010222c7981 */ /* 0x000964000c1e1100 */
.L_x_45:
[----:B------:R-:W-:Y:S05]  /*5c10*/  BSYNC B1 ;  /* 0x0000000000017941 */ /* 0x000fea0003800000 */
.L_x_44:
        /* <DEDUP_REMOVED lines=12> */
.L_x_47:
[----:B------:R-:W-:Y:S05]  /*5ce0*/  BSYNC B1 ;  /* 0x0000000000017941 */ /* 0x000fea0003800000 */
.L_x_46:
[----:B-----5:R-:W-:Y:S01]  /*5cf0*/  LOP3.LUT R44, R44, 0xff, RZ, 0xc0, !PT ;  /* 0x000000ff2c2c7812 */ /* 0x020fe200078ec0ff */
[----:B------:R-:W-:Y:S01]  /*5d00*/  BSSY B1, `(.L_x_48) ;  /* 0x000000b000017945 */ /* 0x000fe20003800000 */
[----:B------:R-:W-:Y:S02]  /*5d10*/  ISETP.LT.OR P5, PT, R41, 0x9, !P1 ;  /* 0x000000092900780c */ /* 0x000fe40004fa1670 */
[----:B------:R-:W-:-:S05]  /*5d20*/  F2FP.F16.E5M2.UNPACK_B R44, R44 ;  /* 0x0000002cff2c723e */ /* 0x000fca00020004ff */
[----:B------:R-:W-:-:S05]  /*5d30*/  HADD2.F32 R44, -RZ, R44.H0_H0 ;  /* 0x2000002cff2c7230 */ /* 0x000fca0000004100 */
[----:B------:R-:W-:-:S04]  /*5d40*/  FMUL R44, R44, UR21 ;  /* 0x000000152c2c7c20 */ /* 0x000fc80008400000 */
[----:B------:R-:W-:-:S05]  /*5d50*/  FFMA R44, R223, UR20, R44 ;  /* 0x00000014df2c7c23 */ /* 0x000fca000800002c */
[----:B0-----:R-:W-:Y:S02]  /*5d60*/  F2FP.SATFINITE.E5M2.F32.PACK_AB_MERGE_C R45, RZ, R44, RZ ;  /* 0x0000002cff2d723e */ /* 0x001fe400048060ff */
[----:B------:R-:W-:-:S03]  /*5d70*/  PRMT R44, RZ, 0x7610, R44 ;  /* 0x00007610ff2c7816 */ /* 0x000fc6000000002c */
[----:B------:R0:W-:Y:S01]  /*5d80*/  @!P3 STG.E.U8 desc[UR16][R26.64+0x1], R45 ;  /* 0x0000012d1a00b986 */ /* 0x0001e2000c101110 */
[----:B------:R-:W-:Y:S05]  /*5d90*/  @P5 BRA `(.L_x_49) ;  /* 0x0000000000045947 */ /* 0x000fea0003800000 */
[----:B------:R0:W5:Y:S02]  /*5da0*/  LDG.E.U8 R44, desc[UR16][R32.64+0x8] ;  /* 0x00000810202c7981 */ /* 0x000164000c1e1100 */
.L_x_49:
[----:B------:R-:W-:Y:S05]  /*5db0*/  BSYNC B1 ;  /* 0x0000000000017941 */ /* 0x000fea0003800000 */
.L_x_48:
[----:B-----5:R-:W-:Y:S01]  /*5dc0*/  LOP3.LUT R44, R44, 0xff, RZ, 0xc0, !PT ;  /* 0x000000ff2c2c7812 */ /* 0x020fe200078ec0ff */
[----:B------:R-:W-:Y:S01]  /*5dd0*/  BSSY B1, `(.L_x_50) ;  /* 0x000000b000017945 */ /* 0x000fe20003800000 */
[----:B------:R-:W-:Y:S02]  /*5de0*/  ISETP.LT.OR P3, PT, R41, 0xa, !P1 ;  /* 0x0000000a2900780c */ /* 0x000fe40004f61670 */
[----:B------:R-:W-:-:S05]  /*5df0*/  F2FP.F16.E5M2.UNPACK_B R44, R44 ;  /* 0x0000002cff2c723e */ /* 0x000fca00020004ff */
[----:B------:R-:W-:-:S05]  /*5e00*/  HADD2.F32 R44, -RZ, R44.H0_H0 ;  /* 0x2000002cff2c7230 */ /* 0x000fca0000004100 */
[----:B0-----:R-:W-:Y:S01]  /*5e10*/  FMUL R45, R44, UR21 ;  /* 0x000000152c2d7c20 */ /* 0x001fe20008400000 */
[----:B------:R-:W-:-:S03]  /*5e20*/  PRMT R44, RZ, 0x7610, R44 ;  /* 0x00007610ff2c7816 */ /* 0x000fc6000000002c */
[----:B------:R-:W-:-:S05]  /*5e30*/  FFMA R45, R222, UR20, R45 ;  /* 0x00000014de2d7c23 */ /* 0x000fca000800002d */
[----:B------:R-:W-:-:S05]  /*5e40*/  F2FP.SATFINITE.E5M2.F32.PACK_AB_MERGE_C R45, RZ, R45, RZ ;  /* 0x0000002dff2d723e */ /* 0x000fca00048060ff */
[----:B------:R0:W-:Y:S01]  /*5e50*/  @!P5 STG.E.U8 desc[UR16][R24.64+0x8], R45 ;  /* 0x0000082d1800d986 */ /* 0x0001e2000c101110 */
[----:B------:R-:W-:Y:S05]  /*5e60*/  @P3 BRA `(.L_x_51) ;  /* 0x0000000000043947 */ /* 0x000fea0003800000 */
[----:B------:R0:W5:Y:S02]  /*5e70*/  LDG.E.U8 R44, desc[UR16][R32.64+0x9] ;  /* 0x00000910202c7981 */ /* 0x000164000c1e1100 */
.L_x_51:
[----:B------:R-:W-:Y:S05]  /*5e80*/  BSYNC B1 ;  /* 0x0000000000017941 */ /* 0x000fea0003800000 */
.L_x_50:
        /* <DEDUP_REMOVED lines=12> */
.L_x_53:
[----:B------:R-:W-:Y:S05]  /*5f50*/  BSYNC B1 ;  /* 0x0000000000017941 */ /* 0x000fea0003800000 */
.L_x_52:
        /* <DEDUP_REMOVED lines=12> */
.L_x_55:
[----:B------:R-:W-:Y:S05]  /*6020*/  BSYNC B1 ;  /* 0x0000000000017941 */ /* 0x000fea0003800000 */
.L_x_54:
        /* <DEDUP_REMOVED lines=12> */
.L_x_57:
[----:B------:R-:W-:Y:S05]  /*60f0*/  BSYNC B1 ;  /* 0x0000000000017941 */ /* 0x000fea0003800000 */
.L_x_56:
        /* <DEDUP_REMOVED lines=12> */
.L_x_59:
[----:B------:R-:W-:Y:S05]  /*61c0*/  BSYNC B1 ;  /* 0x0000000000017941 */ /* 0x000fea0003800000 */
.L_x_58:
        /* <DEDUP_REMOVED lines=12> */
.L_x_61:
[----:B------:R-:W-:Y:S05]  /*6290*/  BSYNC B1 ;  /* 0x0000000000017941 */ /* 0x000fea0003800000 */
.L_x_60:
        /* <DEDUP_REMOVED lines=12> */
.L_x_63:
[----:B------:R-:W-:Y:S05]  /*6360*/  BSYNC B1 ;  /* 0x0000000000017941 */ /* 0x000fea0003800000 */
.L_x_62:
        /* <DEDUP_REMOVED lines=12> */
.L_x_65:
[----:B------:R-:W-:Y:S05]  /*6430*/  BSYNC B1 ;  /* 0x0000000000017941 */ /* 0x000fea0003800000 */
.L_x_64:
        /* <DEDUP_REMOVED lines=12> */
.L_x_67:
[----:B------:R-:W-:Y:S05]  /*6500*/  BSYNC B1 ;  /* 0x0000000000017941 */ /* 0x000fea0003800000 */
.L_x_66:
        /* <DEDUP_REMOVED lines=12> */
.L_x_69:
[----:B------:R-:W-:Y:S05]  /*65d0*/  BSYNC B1 ;  /* 0x0000000000017941 */ /* 0x000fea0003800000 */
.L_x_68:
        /* <DEDUP_REMOVED lines=12> */
.L_x_71:
[----:B------:R-:W-:Y:S05]  /*66a0*/  BSYNC B1 ;  /* 0x0000000000017941 */ /* 0x000fea0003800000 */
.L_x_70:
        /* <DEDUP_REMOVED lines=12> */
.L_x_73:
[----:B------:R-:W-:Y:S05]  /*6770*/  BSYNC B1 ;  /* 0x0000000000017941 */ /* 0x000fea0003800000 */
.L_x_72:
        /* <DEDUP_REMOVED lines=12> */
.L_x_75:
[----:B------:R-:W-:Y:S05]  /*6840*/  BSYNC B1 ;  /* 0x0000000000017941 */ /* 0x000fea0003800000 */
.L_x_74:
        /* <DEDUP_REMOVED lines=12> */
.L_x_77:
[----:B------:R-:W-:Y:S05]  /*6910*/  BSYNC B1 ;  /* 0x0000000000017941 */ /* 0x000fea0003800000 */
.L_x_76:
        /* <DEDUP_REMOVED lines=12> */
.L_x_79:
[----:B------:R-:W-:Y:S05]  /*69e0*/  BSYNC B1 ;  /* 0x0000000000017941 */ /* 0x000fea0003800000 */
.L_x_78:
        /* <DEDUP_REMOVED lines=12> */
.L_x_81:
[----:B------:R-:W-:Y:S05]  /*6ab0*/  BSYNC B1 ;  /* 0x0000000000017941 */ /* 0x000fea0003800000 */
.L_x_80:
        /* <DEDUP_REMOVED lines=12> */
.L_x_83:
[----:B------:R-:W-:Y:S05]  /*6b80*/  BSYNC B1 ;  /* 0x0000000000017941 */ /* 0x000fea0003800000 */
.L_x_82:
        /* <DEDUP_REMOVED lines=12> */
.L_x_85:
[----:B------:R-:W-:Y:S05]  /*6c50*/  BSYNC B1 ;  /* 0x0000000000017941 */ /* 0x000fea0003800000 */
.L_x_84:
        /* <DEDUP_REMOVED lines=12> */
.L_x_87:
[----:B------:R-:W-:Y:S05]  /*6d20*/  BSYNC B1 ;  /* 0x0000000000017941 */ /* 0x000fea0003800000 */
.L_x_86:
        /* <DEDUP_REMOVED lines=12> */
.L_x_89:
[----:B------:R-:W-:Y:S05]  /*6df0*/  BSYNC B1 ;  /* 0x0000000000017941 */ /* 0x000fea0003800000 */
.L_x_88:
        /* <DEDUP_REMOVED lines=12> */
.L_x_91:
[----:B------:R-:W-:Y:S05]  /*6ec0*/  BSYNC B1 ;  /* 0x0000000000017941 */ /* 0x000fea0003800000 */
.L_x_90:
        /* <DEDUP_REMOVED lines=12> */
.L_x_93:
[----:B------:R-:W-:Y:S05]  /*6f90*/  BSYNC B1 ;  /* 0x0000000000017941 */ /* 0x000fea0003800000 */
.L_x_92:
        /* <DEDUP_REMOVED lines=12> */
.L_x_95:
[----:B------:R-:W-:Y:S05]  /*7060*/  BSYNC B1 ;  /* 0x0000000000017941 */ /* 0x000fea0003800000 */
.L_x_94:
        /* <DEDUP_REMOVED lines=12> */
.L_x_97:
[----:B------:R-:W-:Y:S05]  /*7130*/  BSYNC B1 ;  /* 0x0000000000017941 */ /* 0x000fea0003800000 */
.L_x_96:
        /* <DEDUP_REMOVED lines=12> */
.L_x_99:
[----:B------:R-:W-:Y:S05]  /*7200*/  BSYNC B1 ;  /* 0x0000000000017941 */ /* 0x000fea0003800000 */
.L_x_98:
        /* <DEDUP_REMOVED lines=12> */
.L_x_101:
[----:B------:R-:W-:Y:S05]  /*72d0*/  BSYNC B1 ;  /* 0x0000000000017941 */ /* 0x000fea0003800000 */
.L_x_100:
        /* <DEDUP_REMOVED lines=12> */
.L_x_103:
[----:B------:R-:W-:Y:S05]  /*73a0*/  BSYNC B1 ;  /* 0x0000000000017941 */ /* 0x000fea0003800000 */
.L_x_102:
        /* <DEDUP_REMOVED lines=12> */
.L_x_105:
[----:B------:R-:W-:Y:S05]  /*7470*/  BSYNC B1 ;  /* 0x0000000000017941 */ /* 0x000fea0003800000 */
.L_x_104:
        /* <DEDUP_REMOVED lines=12> */
.L_x_107:
[----:B------:R-:W-:Y:S05]  /*7540*/  BSYNC B1 ;  /* 0x0000000000017941 */ /* 0x000fea0003800000 */
.L_x_106:
        /* <DEDUP_REMOVED lines=12> */
.L_x_109:
[----:B------:R-:W-:Y:S05]  /*7610*/  BSYNC B1 ;  /* 0x0000000000017941 */ /* 0x000fea0003800000 */
.L_x_108:
        /* <DEDUP_REMOVED lines=12> */
.L_x_111:
[----:B------:R-:W-:Y:S05]  /*76e0*/  BSYNC B1 ;  /* 0x0000000000017941 */ /* 0x000fea0003800000 */
.L_x_110:
        /* <DEDUP_REMOVED lines=12> */
.L_x_113:
[----:B------:R-:W-:Y:S05]  /*77b0*/  BSYNC B1 ;  /* 0x0000000000017941 */ /* 0x000fea0003800000 */
.L_x_112:
        /* <DEDUP_REMOVED lines=12> */
.L_x_115:
[----:B------:R-:W-:Y:S05]  /*7880*/  BSYNC B1 ;  /* 0x0000000000017941 */ /* 0x000fea0003800000 */
.L_x_114:
        /* <DEDUP_REMOVED lines=12> */
.L_x_117:
[----:B------:R-:W-:Y:S05]  /*7950*/  BSYNC B1 ;  /* 0x0000000000017941 */ /* 0x000fea0003800000 */
.L_x_116:
        /* <DEDUP_REMOVED lines=12> */
.L_x_119:
[----:B------:R-:W-:Y:S05]  /*7a20*/  BSYNC B1 ;  /* 0x0000000000017941 */ /* 0x000fea0003800000 */
.L_x_118:
        /* <DEDUP_REMOVED lines=12> */
.L_x_121:
[----:B------:R-:W-:Y:S05]  /*7af0*/  BSYNC B1 ;  /* 0x0000000000017941 */ /* 0x000fea0003800000 */
.L_x_120:
        /* <DEDUP_REMOVED lines=12> */
.L_x_123:
[----:B------:R-:W-:Y:S05]  /*7bc0*/  BSYNC B1 ;  /* 0x0000000000017941 */ /* 0x000fea0003800000 */
.L_x_122:
        /* <DEDUP_REMOVED lines=12> */
.L_x_125:
[----:B------:R-:W-:Y:S05]  /*7c90*/  BSYNC B1 ;  /* 0x0000000000017941 */ /* 0x000fea0003800000 */
.L_x_124:
        /* <DEDUP_REMOVED lines=12> */
.L_x_127:
[----:B------:R-:W-:Y:S05]  /*7d60*/  BSYNC B1 ;  /* 0x0000000000017941 */ /* 0x000fea0003800000 */
.L_x_126:
        /* <DEDUP_REMOVED lines=12> */
.L_x_129:
[----:B------:R-:W-:Y:S05]  /*7e30*/  BSYNC B1 ;  /* 0x0000000000017941 */ /* 0x000fea0003800000 */
.L_x_128:
        /* <DEDUP_REMOVED lines=12> */
.L_x_131:
[----:B------:R-:W-:Y:S05]  /*7f00*/  BSYNC B1 ;  /* 0x0000000000017941 */ /* 0x000fea0003800000 */
.L_x_130:
        /* <DEDUP_REMOVED lines=12> */
.L_x_133:
[----:B------:R-:W-:Y:S05]  /*7fd0*/  BSYNC B1 ;  /* 0x0000000000017941 */ /* 0x000fea0003800000 */
.L_x_132:
        /* <DEDUP_REMOVED lines=12> */
.L_x_135:
[----:B------:R-:W-:Y:S05]  /*80a0*/  BSYNC B1 ;  /* 0x0000000000017941 */ /* 0x000fea0003800000 */
.L_x_134:
        /* <DEDUP_REMOVED lines=12> */
.L_x_137:
[----:B------:R-:W-:Y:S05]  /*8170*/  BSYNC B1 ;  /* 0x0000000000017941 */ /* 0x000fea0003800000 */
.L_x_136:
        /* <DEDUP_REMOVED lines=12> */
.L_x_139:
[----:B------:R-:W-:Y:S05]  /*8240*/  BSYNC B1 ;  /* 0x0000000000017941 */ /* 0x000fea0003800000 */
.L_x_138:
        /* <DEDUP_REMOVED lines=12> */
.L_x_141:
[----:B------:R-:W-:Y:S05]  /*8310*/  BSYNC B1 ;  /* 0x0000000000017941 */ /* 0x000fea0003800000 */
.L_x_140:
        /* <DEDUP_REMOVED lines=12> */
.L_x_143:
[----:B------:R-:W-:Y:S05]  /*83e0*/  BSYNC B1 ;  /* 0x0000000000017941 */ /* 0x000fea0003800000 */
.L_x_142:
        /* <DEDUP_REMOVED lines=12> */
.L_x_145:
[----:B------:R-:W-:Y:S05]  /*84b0*/  BSYNC B1 ;  /* 0x0000000000017941 */ /* 0x000fea0003800000 */
.L_x_144:
        /* <DEDUP_REMOVED lines=12> */
.L_x_147:
[----:B------:R-:W-:Y:S05]  /*8580*/  BSYNC B1 ;  /* 0x0000000000017941 */ /* 0x000fea0003800000 */
.L_x_146:
        /* <DEDUP_REMOVED lines=12> */
.L_x_149:
[----:B------:R-:W-:Y:S05]  /*8650*/  BSYNC B1 ;  /* 0x0000000000017941 */ /* 0x000fea0003800000 */
.L_x_148:
        /* <DEDUP_REMOVED lines=12> */
.L_x_151:
[----:B------:R-:W-:Y:S05]  /*8720*/  BSYNC B1 ;  /* 0x0000000000017941 */ /* 0x000fea0003800000 */
.L_x_150:
        /* <DEDUP_REMOVED lines=12> */
.L_x_153:
[----:B------:R-:W-:Y:S05]  /*87f0*/  BSYNC B1 ;  /* 0x0000000000017941 */ /* 0x000fea0003800000 */
.L_x_152:
        /* <DEDUP_REMOVED lines=12> */
.L_x_155:
[----:B------:R-:W-:Y:S05]  /*88c0*/  BSYNC B1 ;  /* 0x0000000000017941 */ /* 0x000fea0003800000 */
.L_x_154:
        /* <DEDUP_REMOVED lines=12> */
.L_x_157:
[----:B------:R-:W-:Y:S05]  /*8990*/  BSYNC B1 ;  /* 0x0000000000017941 */ /* 0x000fea0003800000 */
.L_x_156:
        /* <DEDUP_REMOVED lines=12> */
.L_x_159:
[----:B------:R-:W-:Y:S05]  /*8a60*/  BSYNC B1 ;  /* 0x0000000000017941 */ /* 0x000fea0003800000 */
.L_x_158:
        /* <DEDUP_REMOVED lines=12> */
.L_x_161:
[----:B------:R-:W-:Y:S05]  /*8b30*/  BSYNC B1 ;  /* 0x0000000000017941 */ /* 0x000fea0003800000 */
.L_x_160:
        /* <DEDUP_REMOVED lines=12> */
.L_x_163:
[----:B------:R-:W-:Y:S05]  /*8c00*/  BSYNC B1 ;  /* 0x0000000000017941 */ /* 0x000fea0003800000 */
.L_x_162:
[----:B-----5:R-:W-:Y:S01]  /*8c10*/  LOP3.LUT R44, R44, 0xff, RZ, 0xc0, !PT ;  /* 0x000000ff2c2c7812 */ /* 0x020fe200078ec0ff */
[----:B------:R-:W-:Y:S01]  /*8c20*/  BSSY B1, `(.L_x_164) ;  /* 0x000000b000017945 */ /* 0x000fe20003800000 */
[----:B------:R-:W-:Y:S02]  /*8c30*/  ISETP.LT.OR P3, PT, R41, 0x79, !P2 ;  /* 0x000000792900780c */ /* 0x000fe40005761670 */
[----:B------:R-:W-:Y:S02]  /*8c40*/  F2FP.F16.E5M2.UNPACK_B R44, R44 ;  /* 0x0000002cff2c723e */ /* 0x000fe400020004ff */
[----:B0-2---:R-:W-:-:S03]  /*8c50*/  PRMT R32, RZ, 0x7610, R32 ;  /* 0x00007610ff207816 */ /* 0x005fc60000000020 */
[----:B------:R-:W-:-:S05]  /*8c60*/  HADD2.F32 R44, -RZ, R44.H0_H0 ;  /* 0x2000002cff2c7230 */ /* 0x000fca0000004100 */
[----:B------:R-:W-:-:S04]  /*8c70*/  FMUL R44, R44, UR21 ;  /* 0x000000152c2c7c20 */ /* 0x000fc80008400000 */
[----:B------:R-:W-:-:S05]  /*8c80*/  FFMA R44, R165, UR20, R44 ;  /* 0x00000014a52c7c23 */ /* 0x000fca000800002c */
[----:B------:R-:W-:-:S05]  /*8c90*/  F2FP.SATFINITE.E5M2.F32.PACK_AB_MERGE_C R33, RZ, R44, RZ ;  /* 0x0000002cff21723e */ /* 0x000fca00048060ff */
[----:B------:R0:W-:Y:S01]  /*8ca0*/  @!P1 STG.E.U8 desc[UR16][R24.64+0x79], R33 ;  /* 0x0000792118009986 */ /* 0x0001e2000c101110 */
[----:B------:R-:W-:Y:S05]  /*8cb0*/  @P3 BRA `(.L_x_165) ;  /* 0x0000000000043947 */ /* 0x000fea0003800000 */
[----:B------:R2:W5:Y:S02]  /*8cc0*/  LDG.E.U8 R32, desc[UR16][R34.64+0x78] ;  /* 0x0000781022207981 */ /* 0x000564000c1e1100 */
.L_x_165:
[----:B------:R-:W-:Y:S05]  /*8cd0*/  BSYNC B1 ;  /* 0x0000000000017941 */ /* 0x000fea0003800000 */
.L_x_164:
[----:B-----5:R-:W-:Y:S01]  /*8ce0*/  LOP3.LUT R32, R32, 0xff, RZ, 0xc0, !PT ;  /* 0x000000ff20207812 */ /* 0x020fe200078ec0ff */
[----:B------:R-:W-:Y:S01]  /*8cf0*/  BSSY B1, `(.L_x_166) ;  /* 0x000000b000017945 */ /* 0x000fe20003800000 */
[----:B------:R-:W-:Y:S02]  /*8d00*/  ISETP.LT.OR P2, PT, R41, 0x7a, !P2 ;  /* 0x0000007a2900780c */ /* 0x000fe40005741670 */
[----:B------:R-:W-:Y:S02]  /*8d10*/  F2FP.F16.E5M2.UNPACK_B R32, R32 ;  /* 0x00000020ff20723e */ /* 0x000fe400020004ff */
[----:B01----:R-:W-:-:S03]  /*8d20*/  PRMT R24, RZ, 0x7610, R24 ;  /* 0x00007610ff187816 */ /* 0x003fc60000000018 */
[----:B------:R-:W-:-:S05]  /*8d30*/  HADD2.F32 R32, -RZ, R32.H0_H0 ;  /* 0x20000020ff207230 */ /* 0x000fca0000004100 */
[----:B------:R-:W-:-:S04]  /*8d40*/  FMUL R25, R32, UR21 ;  /* 0x0000001520197c20 */ /* 0x000fc80008400000 */
[----:B------:R-:W-:-:S05]  /*8d50*/  FFMA R25, R164, UR20, R25 ;  /* 0x00000014a4197c23 */ /* 0x000fca0008000019 */
[----:B------:R-:W-:-:S05]  /*8d60*/  F2FP.SATFINITE.E5M2.F32.PACK_AB_MERGE_C R25, RZ, R25, RZ ;  /* 0x00000019ff19723e */ /* 0x000fca00048060ff */
[----:B------:R0:W-:Y:S01]  /*8d70*/  @!P3 STG.E.U8 desc[UR16][R26.64+0x78], R25 ;  /* 0x000078191a00b986 */ /* 0x0001e2000c101110 */
[----:B------:R-:W-:Y:S05]  /*8d80*/  @P2 BRA `(.L_x_167) ;  /* 0x0000000000042947 */ /* 0x000fea0003800000 */
[----:B------:R1:W5:Y:S02]  /*8d90*/  LDG.E.U8 R24, desc[UR16][R34.64+0x79] ;  /* 0x0000791022187981 */ /* 0x000364000c1e1100 */
.L_x_167:
[----:B------:R-:W-:Y:S05]  /*8da0*/  BSYNC B1 ;  /* 0x0000000000017941 */ /* 0x000fea0003800000 */
.L_x_166:
[----:B-----5:R-:W-:Y:S01]  /*8db0*/  LOP3.LUT R24, R24, 0xff, RZ, 0xc0, !PT ;  /* 0x000000ff18187812 */ /* 0x020fe200078ec0ff */
[----:B------:R-:W-:Y:S01]  /*8dc0*/  BSSY B1, `(.L_x_168) ;  /* 0x0000013000017945 */ /* 0x000fe20003800000 */
[----:B------:R-:W-:Y:S02]  /*8dd0*/  IADD3 R33, P1, R43, 0x80, RZ ;  /* 0x000000802b217810 */ /* 0x000fe40007f3e0ff */
[----:B------:R-:W-:-:S03]  /*8de0*/  F2FP.F16.E5M2.UNPACK_B R24, R24 ;  /* 0x00000018ff18723e */ /* 0x000fc600020004ff */
[----:B0-----:R-:W-:Y:S01]  /*8df0*/  IMAD.X R25, RZ, RZ, R39, P1 ;  /* 0x000000ffff197224 */ /* 0x001fe200008e0627 */
[----:B------:R-:W-:Y:S01]  /*8e00*/  ISETP.GE.AND P1, PT, R42, 0x81, PT ;  /* 0x000000812a00780c */ /* 0x000fe20003f26270 */
[----:B------:R-:W-:Y:S02]  /*8e10*/  HADD2.F32 R24, -RZ, R24.H0_H0 ;  /* 0x20000018ff187230 */ /* 0x000fe40000004100 */
[----:B-12-4-:R-:W-:Y:S01]  /*8e20*/  IMAD R34, R25, UR6, RZ ;  /* 0x0000000619227c24 */ /* 0x016fe2000f8e02ff */
        /* <DEDUP_REMOVED lines=12> */
.L_x_169:
[----:B------:R-:W-:Y:S05]  /*8ef0*/  BSYNC B1 ;  /* 0x0000000000017941 */ /* 0x000fea0003800000 */
.L_x_168:
[----:B-----5:R-:W-:Y:S01]  /*8f00*/  LOP3.LUT R32, R32, 0xff, RZ, 0xc0, !PT ;  /* 0x000000ff20207812 */ /* 0x020fe200078ec0ff */
[----:B------:R-:W-:Y:S01]  /*8f10*/  BSSY B1, `(.L_x_170) ;  /* 0x000000b000017945 */ /* 0x000fe20003800000 */
[----:B------:R-:W-:Y:S02]  /*8f20*/  ISETP.LT.OR P3, PT, R41, 0x2, !P1 ;  /* 0x000000022900780c */ /* 0x000fe40004f61670 */
[----:B------:R-:W-:Y:S02]  /*8f30*/  F2FP.F16.E5M2.UNPACK_B R32, R32 ;  /* 0x00000020ff20723e */ /* 0x000fe400020004ff */
[----:B0-----:R-:W-:-:S03]  /*8f40*/  PRMT R26, RZ, 0x7610, R26 ;  /* 0x00007610ff1a7816 */ /* 0x001fc6000000001a */
[----:B------:R-:W-:-:S05]  /*8f50*/  HADD2.F32 R32, -RZ, R32.H0_H0 ;  /* 0x20000020ff207230 */ /* 0x000fca0000004100 */
[----:B------:R-:W-:-:S04]  /*8f60*/  FMUL R27, R32, UR21 ;  /* 0x00000015201b7c20 */ /* 0x000fc80008400000 */
[----:B------:R-:W-:-:S05]  /*8f70*/  FFMA R27, R162, UR20, R27 ;  /* 0x00000014a21b7c23 */ /* 0x000fca000800001b */
[----:B------:R-:W-:-:S05]  /*8f80*/  F2FP.SATFINITE.E5M2.F32.PACK_AB_MERGE_C R27, RZ, R27, RZ ;  /* 0x0000001bff1b723e */ /* 0x000fca00048060ff */
[----:B------:R0:W-:Y:S01]  /*8f90*/  @!P5 STG.E.U8 desc[UR16][R30.64], R27 ;  /* 0x0000001b1e00d986 */ /* 0x0001e2000c101110 */
[----:B------:R-:W-:Y:S05]  /*8fa0*/  @P3 BRA `(.L_x_171) ;  /* 0x0000000000043947 */ /* 0x000fea0003800000 */
[----:B------:R2:W5:Y:S02]  /*8fb0*/  LDG.E.U8 R26, desc[UR16][R24.64+0x1] ;  /* 0x00000110181a7981 */ /* 0x000564000c1e1100 */
.L_x_171:
[----:B------:R-:W-:Y:S05]  /*8fc0*/  BSYNC B1 ;  /* 0x0000000000017941 */ /* 0x000fea0003800000 */
.L_x_170:
[----:B-----5:R-:W-:Y:S01]  /*8fd0*/  LOP3.LUT R26, R26, 0xff, RZ, 0xc0, !PT ;  /* 0x000000ff1a1a7812 */ /* 0x020fe200078ec0ff */
[----:B------:R-:W-:Y:S01]  /*8fe0*/  BSSY B1, `(.L_x_172) ;  /* 0x0000013000017945 */ /* 0x000fe20003800000 */
[----:B------:R-:W-:Y:S02]  /*8ff0*/  IADD3 R43, P2, R43, 0x88, RZ ;  /* 0x000000882b2b7810 */ /* 0x000fe40007f5e0ff */
[----:B------:R-:W-:Y:S02]  /*9000*/  F2FP.F16.E5M2.UNPACK_B R26, R26 ;  /* 0x0000001aff1a723e */ /* 0x000fe400020004ff */
[----:B------:R-:W-:Y:S01]  /*9010*/  PRMT R32, RZ, 0x7610, R32 ;  /* 0x00007610ff207816 */ /* 0x000fe20000000020 */
[----:B------:R-:W-:Y:S01]  /*9020*/  IMAD.X R38, RZ, RZ, R39, P2 ;  /* 0x000000ffff267224 */ /* 0x000fe200010e0627 */
[----:B------:R-:W-:Y:S01]  /*9030*/  ISETP.GE.AND P2, PT, R42, 0x89, PT ;  /* 0x000000892a00780c */ /* 0x000fe20003f46270 */
[----:B------:R-:W-:Y:S02]  /*9040*/  HADD2.F32 R26, -RZ, R26.H0_H0 ;  /* 0x2000001aff1a7230 */ /* 0x000fe40000004100 */
[----:B------:R-:W-:Y:S01]  /*9050*/  IMAD R38, R38, UR6, RZ ;  /* 0x0000000626267c24 */ /* 0x000fe2000f8e02ff */
[----:B------:R-:W-:Y:S01]  /*9060*/  ISETP.LT.OR P5, PT, R41, 0x1, !P2 ;  /* 0x000000012900780c */ /* 0x000fe200057a1670 */
[----:B------:R-:W-:-:S04]  /*9070*/  IMAD.WIDE.U32 R36, R43, UR6, R36 ;  /* 0x000000062b247c25 */ /* 0x000fc8000f8e0024 */
[----:B------:R-:W-:Y:S01]  /*9080*/  FMUL R26, R26, UR21 ;  /* 0x000000151a1a7c20 */ /* 0x000fe20008400000 */
[----:B------:R-:W-:-:S03]  /*9090*/  IMAD R43, R43, UR7, R38 ;  /* 0x000000072b2b7c24 */ /* 0x000fc6000f8e0226 */
[----:B------:R-:W-:Y:S01]  /*90a0*/  FFMA R161, R161, UR20, R26 ;  /* 0x00000014a1a17c23 */ /* 0x000fe2000800001a */
[----:B------:R-:W-:-:S04]  /*90b0*/  IADD3 R26, P6, R36, UR8, RZ ;  /* 0x00000008241a7c10 */ /* 0x000fc8000ffde0ff */
[----:B------:R-:W-:Y:S02]  /*90c0*/  F2FP.SATFINITE.E5M2.F32.PACK_AB_MERGE_C R161, RZ, R161, RZ ;  /* 0x000000a1ffa1723e */ /* 0x000fe400048060ff */
[----:B0-----:R-:W-:-:S03]  /*90d0*/  IADD3.X R27, R37, UR9, R43, P6, !PT ;  /* 0x00000009251b7c10 */ /* 0x001fc6000b7fe42b */
[----:B------:R0:W-:Y:S01]  /*90e0*/  @!P3 STG.E.U8 desc[UR16][R30.64+0x1], R161 ;  /* 0x000001a11e00b986 */ /* 0x0001e2000c101110 */
[----:B------:R-:W-:Y:S05]  /*90f0*/  @P5 BRA `(.L_x_173) ;  /* 0x0000000000045947 */ /* 0x000fea0003800000 */
[----:B------:R4:W5:Y:S02]  /*9100*/  LDG.E.U8 R32, desc[UR16][R26.64] ;  /* 0x000000101a207981 */ /* 0x000964000c1e1100 */
.L_x_173:
[----:B------:R-:W-:Y:S05]  /*9110*/  BSYNC B1 ;  /* 0x0000000000017941 */ /* 0x000fea0003800000 */
.L_x_172:
        /* <DEDUP_REMOVED lines=12> */
.L_x_175:
[----:B------:R-:W-:Y:S05]  /*91e0*/  BSYNC B1 ;  /* 0x0000000000017941 */ /* 0x000fea0003800000 */
.L_x_174:
        /* <DEDUP_REMOVED lines=12> */
.L_x_177:
[----:B------:R-:W-:Y:S05]  /*92b0*/  BSYNC B1 ;  /* 0x0000000000017941 */ /* 0x000fea0003800000 */
.L_x_176:
        /* <DEDUP_REMOVED lines=12> */
.L_x_179:
[----:B------:R-:W-:Y:S05]  /*9380*/  BSYNC B1 ;  /* 0x0000000000017941 */ /* 0x000fea0003800000 */
.L_x_178:
        /* <DEDUP_REMOVED lines=12> */
.L_x_181:
[----:B------:R-:W-:Y:S05]  /*9450*/  BSYNC B1 ;  /* 0x0000000000017941 */ /* 0x000fea0003800000 */
.L_x_180:
        /* <DEDUP_REMOVED lines=12> */
.L_x_183:
[----:B------:R-:W-:Y:S05]  /*9520*/  BSYNC B1 ;  /* 0x0000000000017941 */ /* 0x000fea0003800000 */
.L_x_182:
        /* <DEDUP_REMOVED lines=12> */
.L_x_185:
[----:B------:R-:W-:Y:S05]  /*95f0*/  BSYNC B1 ;  /* 0x0000000000017941 */ /* 0x000fea0003800000 */
.L_x_184:
        /* <DEDUP_REMOVED lines=12> */
.L_x_187:
[----:B------:R-:W-:Y:S05]  /*96c0*/  BSYNC B1 ;  /* 0x0000000000017941 */ /* 0x000fea0003800000 */
.L_x_186:
        /* <DEDUP_REMOVED lines=12> */
.L_x_189:
[----:B------:R-:W-:Y:S05]  /*9790*/  BSYNC B1 ;  /* 0x0000000000017941 */ /* 0x000fea0003800000 */
.L_x_188:
        /* <DEDUP_REMOVED lines=12> */
.L_x_191:
[----:B------:R-:W-:Y:S05]  /*9860*/  BSYNC B1 ;  /* 0x0000000000017941 */ /* 0x000fea0003800000 */
.L_x_190:
[----:B-----5:R-:W-:Y:S01]  /*9870*/  LOP3.LUT R32, R32, 0xff, RZ, 0xc0, !PT ;  /* 0x000000ff20207812 */ /* 0x020fe200078ec0ff */
[----:B------:R-:W-:Y:S01]  /*9880*/  BSSY B1, `(.L_x_192) ;  /* 0x000000b000017945 */ /* 0x000fe20003800000 */
[----:B------:R-:W-:Y:S02]  /*9890*/  ISETP.LT.OR P5, PT, R41, 0x19, !P1 ;  /* 0x000000192900780c */ /* 0x000fe40004fa1670 */
[----:B------:R-:W-:-:S05]  /*98a0*/  F2FP.F16.E5M2.UNPACK_B R32, R32 ;  /* 0x00000020ff20723e */ /* 0x000fca00020004ff */
[----:B------:R-:W-:-:S05]  /*98b0*/  HADD2.F32 R32, -RZ, R32.H0_H0 ;  /* 0x20000020ff207230 */ /* 0x000fca0000004100 */
[----:B------:R-:W-:-:S04]  /*98c0*/  FMUL R32, R32, UR21 ;  /* 0x0000001520207c20 */ /* 0x000fc80008400000 */
[----:B------:R-:W-:Y:S01]  /*98d0*/  FFMA R32, R23, UR20, R32 ;  /* 0x0000001417207c23 */ /* 0x000fe20008000020 */
[----:B------:R-:W-:-:S04]  /*98e0*/  PRMT R23, RZ, 0x7610, R23 ;  /* 0x00007610ff177816 */ /* 0x000fc80000000017 */
[----:B0-----:R-:W-:-:S05]  /*98f0*/  F2FP.SATFINITE.E5M2.F32.PACK_AB_MERGE_C R33, RZ, R32, RZ ;  /* 0x00000020ff21723e */ /* 0x001fca00048060ff */
[----:B------:R0:W-:Y:S01]  /*9900*/  @!P3 STG.E.U8 desc[UR16][R28.64+0x11], R33 ;  /* 0x000011211c00b986 */ /* 0x0001e2000c101110 */
[----:B------:R-:W-:Y:S05]  /*9910*/  @P5 BRA `(.L_x_193) ;  /* 0x0000000000045947 */ /* 0x000fea0003800000 */
[----:B------:R0:W5:Y:S02]  /*9920*/  LDG.E.U8 R23, desc[UR16][R24.64+0x18] ;  /* 0x0000181018177981 */ /* 0x000164000c1e1100 */
.L_x_193:
[----:B------:R-:W-:Y:S05]  /*9930*/  BSYNC B1 ;  /* 0x0000000000017941 */ /* 0x000fea0003800000 */
.L_x_192:
        /* <DEDUP_REMOVED lines=8> */
[----:B------:R-:W-:-:S05]  /*99c0*/  F2FP.SATFINITE.E5M2.F32.PACK_AB_MERGE_C R23, RZ, R23, RZ ;  /* 0x00000017ff17723e */ /* 0x000fca00048060ff */
[----:B------:R0:W-:Y:S01]  /*99d0*/  @!P5 STG.E.U8 desc[UR16][R30.64+0x18], R23 ;  /* 0x000018171e00d986 */ /* 0x0001e2000c101110 */
[----:B------:R-:W-:Y:S05]  /*99e0*/  @P3 BRA `(.L_x_195) ;  /* 0x0000000000043947 */ /* 0x000fea0003800000 */
[----:B------:R0:W5:Y:S02]  /*99f0*/  LDG.E.U8 R22, desc[UR16][R24.64+0x19] ;  /* 0x0000191018167981 */ /* 0x000164000c1e1100 */
.L_x_195:
[----:B------:R-:W-:Y:S05]  /*9a00*/  BSYNC B1 ;  /* 0x0000000000017941 */ /* 0x000fea0003800000 */
.L_x_194:
        /* <DEDUP_REMOVED lines=12> */
.L_x_197:
[----:B------:R-:W-:Y:S05]  /*9ad0*/  BSYNC B1 ;  /* 0x0000000000017941 */ /* 0x000fea0003800000 */
.L_x_196:
        /* <DEDUP_REMOVED lines=12> */
.L_x_199:
[----:B------:R-:W-:Y:S05]  /*9ba0*/  BSYNC B1 ;  /* 0x0000000000017941 */ /* 0x000fea0003800000 */
.L_x_198:
        /* <DEDUP_REMOVED lines=12> */
.L_x_201:
[----:B------:R-:W-:Y:S05]  /*9c70*/  BSYNC B1 ;  /* 0x0000000000017941 */ /* 0x000fea0003800000 */
.L_x_200:
        /* <DEDUP_REMOVED lines=12> */
.L_x_203:
[----:B------:R-:W-:Y:S05]  /*9d40*/  BSYNC B1 ;  /* 0x0000000000017941 */ /* 0x000fea0003800000 */
.L_x_202:
        /* <DEDUP_REMOVED lines=12> */
.L_x_205:
[----:B------:R-:W-:Y:S05]  /*9e10*/  BSYNC B1 ;  /* 0x0000000000017941 */ /* 0x000fea0003800000 */
.L_x_204:
        /* <DEDUP_REMOVED lines=12> */
.L_x_207:
[----:B------:R-:W-:Y:S05]  /*9ee0*/  BSYNC B1 ;  /* 0x0000000000017941 */ /* 0x000fea0003800000 */
.L_x_206:
        /* <DEDUP_REMOVED lines=12> */
.L_x_209:
[----:B------:R-:W-:Y:S05]  /*9fb0*/  BSYNC B1 ;  /* 0x0000000000017941 */ /* 0x000fea0003800000 */
.L_x_208:
        /* <DEDUP_REMOVED lines=12> */
.L_x_211:
[----:B------:R-:W-:Y:S05]  /*a080*/  BSYNC B1 ;  /* 0x0000000000017941 */ /* 0x000fea0003800000 */
.L_x_210:
        /* <DEDUP_REMOVED lines=12> */
.L_x_213:
[----:B------:R-:W-:Y:S05]  /*a150*/  BSYNC B1 ;  /* 0x0000000000017941 */ /* 0x000fea0003800000 */
.L_x_212:
        /* <DEDUP_REMOVED lines=12> */
.L_x_215:
[----:B------:R-:W-:Y:S05]  /*a220*/  BSYNC B1 ;  /* 0x0000000000017941 */ /* 0x000fea0003800000 */
.L_x_214:
        /* <DEDUP_REMOVED lines=12> */
.L_x_217:
[----:B------:R-:W-:Y:S05]  /*a2f0*/  BSYNC B1 ;  /* 0x0000000000017941 */ /* 0x000fea0003800000 */
.L_x_216:
        /* <DEDUP_REMOVED lines=12> */
.L_x_219:
[----:B------:R-:W-:Y:S05]  /*a3c0*/  BSYNC B1 ;  /* 0x0000000000017941 */ /* 0x000fea0003800000 */
.L_x_218:
        /* <DEDUP_REMOVED lines=12> */
.L_x_221:
[----:B------:R-:W-:Y:S05]  /*a490*/  BSYNC B1 ;  /* 0x0000000000017941 */ /* 0x000fea0003800000 */
.L_x_220:
        /* <DEDUP_REMOVED lines=12> */
.L_x_223:
[----:B------:R-:W-:Y:S05]  /*a560*/  BSYNC B1 ;  /* 0x0000000000017941 */ /* 0x000fea0003800000 */
.L_x_222:
        /* <DEDUP_REMOVED lines=12> */
.L_x_225:
[----:B------:R-:W-:Y:S05]  /*a630*/  BSYNC B1 ;  /* 0x0000000000017941 */ /* 0x000fea0003800000 */
.L_x_224:
        /* <DEDUP_REMOVED lines=12> */
.L_x_227:
[----:B------:R-:W-:Y:S05]  /*a700*/  BSYNC B1 ;  /* 0x0000000000017941 */ /* 0x000fea0003800000 */
.L_x_226:
        /* <DEDUP_REMOVED lines=12> */
.L_x_229:
[----:B------:R-:W-:Y:S05]  /*a7d0*/  BSYNC B1 ;  /* 0x0000000000017941 */ /* 0x000fea0003800000 */
.L_x_228:
        /* <DEDUP_REMOVED lines=12> */
.L_x_231:
[----:B------:R-:W-:Y:S05]  /*a8a0*/  BSYNC B1 ;  /* 0x0000000000017941 */ /* 0x000fea0003800000 */
.L_x_230:
        /* <DEDUP_REMOVED lines=12> */
.L_x_233:
[----:B------:R-:W-:Y:S05]  /*a970*/  BSYNC B1 ;  /* 0x0000000000017941 */ /* 0x000fea0003800000 */
.L_x_232:
        /* <DEDUP_REMOVED lines=12> */
.L_x_235:
[----:B------:R-:W-:Y:S05]  /*aa40*/  BSYNC B1 ;  /* 0x0000000000017941 */ /* 0x000fea0003800000 */
.L_x_234:
[----:B-----5:R-:W-:Y:S01]  /*aa50*/  LOP3.LUT R2, R2, 0xff, RZ, 0xc0, !PT ;  /* 0x000000ff02027812 */ /* 0x020fe200078ec0ff */
[----:B------:R-:W-:Y:S01]  /*aa60*/  BSSY B1, `(.L_x_236) ;  /* 0x000000b000017945 */ /* 0x000fe20003800000 */
[----:B------:R-:W-:Y:S02]  /*aa70*/  ISETP.LT.OR P5, PT, R41, 0x41, !P2 ;  /* 0x000000412900780c */ /* 0x000fe400057a1670 */
[----:B------:R-:W-:-:S05]  /*aa80*/  F2FP.F16.E5M2.UNPACK_B R2, R2 ;  /* 0x00000002ff02723e */ /* 0x000fca00020004ff */
[----:B------:R-:W-:-:S05]  /*aa90*/  HADD2.F32 R2, -RZ, R2.H0_H0 ;  /* 0x20000002ff027230 */ /* 0x000fca0000004100 */
[----:B0-----:R-:W-:-:S04]  /*aaa0*/  FMUL R3, R2, UR21 ;  /* 0x0000001502037c20 */ /* 0x001fc80008400000 */
[----:B------:R-:W-:Y:S01]  /*aab0*/  FFMA R3, R0, UR20, R3 ;  /* 0x0000001400037c23 */ /* 0x000fe20008000003 */
[----:B------:R-:W-:-:S04]  /*aac0*/  PRMT R0, RZ, 0x7610, R0 ;  /* 0x00007610ff007816 */ /* 0x000fc80000000000 */
[----:B------:R-:W-:-:S05]  /*aad0*/  F2FP.SATFINITE.E5M2.F32.PACK_AB_MERGE_C R3, RZ, R3, RZ ;  /* 0x00000003ff03723e */ /* 0x000fca00048060ff */
[----:B------:R0:W-:Y:S01]  /*aae0*/  @!P3 STG.E.U8 desc[UR16][R30.64+0x41], R3 ;  /* 0x000041031e00b986 */ /* 0x0001e2000c101110 */
[----:B------:R-:W-:Y:S05]  /*aaf0*/  @P5 BRA `(.L_x_237) ;  /* 0x0000000000045947 */ /* 0x000fea0003800000 */
[----:B------:R0:W5:Y:S02]  /*ab00*/  LDG.E.U8 R0, desc[UR16][R26.64+0x40] ;  /* 0x000040101a007981 */ /* 0x000164000c1e1100 */
.L_x_237:
[----:B------:R-:W-:Y:S05]  /*ab10*/  BSYNC B1 ;  /* 0x0000000000017941 */ /* 0x000fea0003800000 */
.L_x_236:
[----:B------:R-:W2:Y:S01]  /*ab20*/  LDL.LU R2, [R1] ;  /* 0x0000000001027983 */ /* 0x000ea20000300800 */
[----:B-----5:R-:W-:Y:S01]  /*ab30*/  LOP3.LUT R0, R0, 0xff, RZ, 0xc0, !PT ;  /* 0x000000ff00007812 */ /* 0x020fe200078ec0ff */
[----:B------:R-:W-:Y:S01]  /*ab40*/  BSSY B1, `(.L_x_238) ;  /* 0x000000b000017945 */ /* 0x000fe20003800000 */
[----:B------:R-:W-:Y:S02]  /*ab50*/  ISETP.LT.OR P3, PT, R41, 0x42, !P2 ;  /* 0x000000422900780c */ /* 0x000fe40005761670 */
[----:B------:R-:W-:-:S05]  /*ab60*/  F2FP.F16.E5M2.UNPACK_B R0, R0 ;  /* 0x00000000ff00723e */ /* 0x000fca00020004ff */
[----:B------:R-:W-:-:S05]  /*ab70*/  HADD2.F32 R0, -RZ, R0.H0_H0 ;  /* 0x20000000ff007230 */ /* 0x000fca0000004100 */
[----:B------:R-:W-:-:S04]  /*ab80*/  FMUL R0, R0, UR21 ;  /* 0x0000001500007c20 */ /* 0x000fc80008400000 */
[----:B--2---:R-:W-:-:S05]  /*ab90*/  FFMA R0, R2, UR20, R0 ;  /* 0x0000001402007c23 */ /* 0x004fca0008000000 */
[----:B0-----:R-:W-:Y:S02]  /*aba0*/  F2FP.SATFINITE.E5M2.F32.PACK_AB_MERGE_C R3, RZ, R0, RZ ;  /* 0x00000000ff03723e */ /* 0x001fe400048060ff */
[----:B------:R-:W-:-:S03]  /*abb0*/  PRMT R0, RZ, 0x7610, R0 ;  /* 0x00007610ff007816 */ /* 0x000fc60000000000 */
[----:B------:R0:W-:Y:S01]  /*abc0*/  @!P5 STG.E.U8 desc[UR16][R28.64+0x40], R3 ;  /* 0x000040031c00d986 */ /* 0x0001e2000c101110 */
[----:B------:R-:W-:Y:S05]  /*abd0*/  @P3 BRA `(.L_x_239) ;  /* 0x0000000000043947 */ /* 0x000fea0003800000 */
[----:B------:R2:W5:Y:S02]  /*abe0*/  LDG.E.U8 R0, desc[UR16][R26.64+0x41] ;  /* 0x000041101a007981 */ /* 0x000564000c1e1100 */
.L_x_239:
[----:B------:R-:W-:Y:S05]  /*abf0*/  BSYNC B1 ;  /* 0x0000000000017941 */ /* 0x000fea0003800000 */
.L_x_238:
[----:B------:R-:W3:Y:S01]  /*ac00*/  LDL.LU R2, [R1+0x4] ;  /* 0x0000040001027983 */ /* 0x000ee20000300800 */
[----:B-----5:R-:W-:Y:S01]  /*ac10*/  LOP3.LUT R0, R0, 0xff, RZ, 0xc0, !PT ;  /* 0x000000ff00007812 */ /* 0x020fe200078ec0ff */
[----:B------:R-:W-:Y:S01]  /*ac20*/  BSSY B1, `(.L_x_240) ;  /* 0x000000b000017945 */ /* 0x000fe20003800000 */
[----:B------:R-:W-:Y:S02]  /*ac30*/  ISETP.LT.OR P5, PT, R41, 0x49, !P1 ;  /* 0x000000492900780c */ /* 0x000fe40004fa1670 */
[----:B------:R-:W-:-:S05]  /*ac40*/  F2FP.F16.E5M2.UNPACK_B R0, R0 ;  /* 0x00000000ff00723e */ /* 0x000fca00020004ff */
[----:B------:R-:W-:-:S05]  /*ac50*/  HADD2.F32 R0, -RZ, R0.H0_H0 ;  /* 0x20000000ff007230 */ /* 0x000fca0000004100 */
[----:B------:R-:W-:-:S04]  /*ac60*/  FMUL R0, R0, UR21 ;  /* 0x0000001500007c20 */ /* 0x000fc80008400000 */
[----:B---3--:R-:W-:-:S05]  /*ac70*/  FFMA R0, R2, UR20, R0 ;  /* 0x0000001402007c23 */ /* 0x008fca0008000000 */
[----:B0-----:R-:W-:Y:S02]  /*ac80*/  F2FP.SATFINITE.E5M2.F32.PACK_AB_MERGE_C R3, RZ, R0, RZ ;  /* 0x00000000ff03723e */ /* 0x001fe400048060ff */
[----:B------:R-:W-:-:S03]  /*ac90*/  PRMT R0, RZ, 0x7610, R0 ;  /* 0x00007610ff007816 */ /* 0x000fc60000000000 */
[----:B------:R0:W-:Y:S01]  /*aca0*/  @!P3 STG.E.U8 desc[UR16][R28.64+0x41], R3 ;  /* 0x000041031c00b986 */ /* 0x0001e2000c101110 */
[----:B------:R-:W-:Y:S05]  /*acb0*/  @P5 BRA `(.L_x_241) ;  /* 0x0000000000045947 */ /* 0x000fea0003800000 */
[----:B------:R3:W5:Y:S02]  /*acc0*/  LDG.E.U8 R0, desc[UR16][R24.64+0x48] ;  /* 0x0000481018007981 */ /* 0x000764000c1e1100 */
.L_x_241:
[----:B------:R-:W-:Y:S05]  /*acd0*/  BSYNC B1 ;  /* 0x0000000000017941 */ /* 0x000fea0003800000 */
.L_x_240:
[----:B------:R-:W2:Y:S01]  /*ace0*/  LDL.LU R2, [R1+0x8] ;  /* 0x0000080001027983 */ /* 0x000ea20000300800 */
        /* <DEDUP_REMOVED lines=12> */
.L_x_243:
[----:B------:R-:W-:Y:S05]  /*adb0*/  BSYNC B1 ;  /* 0x0000000000017941 */ /* 0x000fea0003800000 */
.L_x_242:
        /* <DEDUP_REMOVED lines=13> */
.L_x_245:
[----:B------:R-:W-:Y:S05]  /*ae90*/  BSYNC B1 ;  /* 0x0000000000017941 */ /* 0x000fea0003800000 */
.L_x_244:
        /* <DEDUP_REMOVED lines=13> */
.L_x_247:
[----:B------:R-:W-:Y:S05]  /*af70*/  BSYNC B1 ;  /* 0x0000000000017941 */ /* 0x000fea0003800000 */
.L_x_246:
        /* <DEDUP_REMOVED lines=13> */
.L_x_249:
[----:B------:R-:W-:Y:S05]  /*b050*/  BSYNC B1 ;  /* 0x0000000000017941 */ /* 0x000fea0003800000 */
.L_x_248:
        /* <DEDUP_REMOVED lines=13> */
.L_x_251:
[----:B------:R-:W-:Y:S05]  /*b130*/  BSYNC B1 ;  /* 0x0000000000017941 */ /* 0x000fea0003800000 */
.L_x_250:
        /* <DEDUP_REMOVED lines=13> */
.L_x_253:
[----:B------:R-:W-:Y:S05]  /*b210*/  BSYNC B1 ;  /* 0x0000000000017941 */ /* 0x000fea0003800000 */
.L_x_252:
        /* <DEDUP_REMOVED lines=13> */
.L_x_255:
[----:B------:R-:W-:Y:S05]  /*b2f0*/  BSYNC B1 ;  /* 0x0000000000017941 */ /* 0x000fea0003800000 */
.L_x_254:
        /* <DEDUP_REMOVED lines=13> */
.L_x_257:
[----:B------:R-:W-:Y:S05]  /*b3d0*/  BSYNC B1 ;  /* 0x0000000000017941 */ /* 0x000fea0003800000 */
.L_x_256:
        /* <DEDUP_REMOVED lines=13> */
.L_x_259:
[----:B------:R-:W-:Y:S05]  /*b4b0*/  BSYNC B1 ;  /* 0x0000000000017941 */ /* 0x000fea0003800000 */
.L_x_258:
        /* <DEDUP_REMOVED lines=13> */
.L_x_261:
[----:B------:R-:W-:Y:S05]  /*b590*/  BSYNC B1 ;  /* 0x0000000000017941 */ /* 0x000fea0003800000 */
.L_x_260:
        /* <DEDUP_REMOVED lines=13> */
.L_x_263:
[----:B------:R-:W-:Y:S05]  /*b670*/  BSYNC B1 ;  /* 0x0000000000017941 */ /* 0x000fea0003800000 */
.L_x_262:
        /* <DEDUP_REMOVED lines=13> */
.L_x_265:
[----:B------:R-:W-:Y:S05]  /*b750*/  BSYNC B1 ;  /* 0x0000000000017941 */ /* 0x000fea0003800000 */
.L_x_264:
        /* <DEDUP_REMOVED lines=13> */
.L_x_267:
[----:B------:R-:W-:Y:S05]  /*b830*/  BSYNC B1 ;  /* 0x0000000000017941 */ /* 0x000fea0003800000 */
.L_x_266:
        /* <DEDUP_REMOVED lines=13> */
.L_x_269:
[----:B------:R-:W-:Y:S05]  /*b910*/  BSYNC B1 ;  /* 0x0000000000017941 */ /* 0x000fea0003800000 */
.L_x_268:
        /* <DEDUP_REMOVED lines=13> */
.L_x_271:
[----:B------:R-:W-:Y:S05]  /*b9f0*/  BSYNC B1 ;  /* 0x0000000000017941 */ /* 0x000fea0003800000 */
.L_x_270:
        /* <DEDUP_REMOVED lines=13> */
.L_x_273:
[----:B------:R-:W-:Y:S05]  /*bad0*/  BSYNC B1 ;  /* 0x0000000000017941 */ /* 0x000fea0003800000 */
.L_x_272:
        /* <DEDUP_REMOVED lines=13> */
.L_x_275:
[----:B------:R-:W-:Y:S05]  /*bbb0*/  BSYNC B1 ;  /* 0x0000000000017941 */ /* 0x000fea0003800000 */
.L_x_274:
        /* <DEDUP_REMOVED lines=13> */
.L_x_277:
[----:B------:R-:W-:Y:S05]  /*bc90*/  BSYNC B1 ;  /* 0x0000000000017941 */ /* 0x000fea0003800000 */
.L_x_276:
        /* <DEDUP_REMOVED lines=13> */
.L_x_279:
[----:B------:R-:W-:Y:S05]  /*bd70*/  BSYNC B1 ;  /* 0x0000000000017941 */ /* 0x000fea0003800000 */
.L_x_278:
        /* <DEDUP_REMOVED lines=13> */
.L_x_281:
[----:B------:R-:W-:Y:S05]  /*be50*/  BSYNC B1 ;  /* 0x0000000000017941 */ /* 0x000fea0003800000 */
.L_x_280:
        /* <DEDUP_REMOVED lines=13> */
.L_x_283:
[----:B------:R-:W-:Y:S05]  /*bf30*/  BSYNC B1 ;  /* 0x0000000000017941 */ /* 0x000fea0003800000 */
.L_x_282:
        /* <DEDUP_REMOVED lines=13> */
.L_x_285:
[----:B------:R-:W-:Y:S05]  /*c010*/  BSYNC B1 ;  /* 0x0000000000017941 */ /* 0x000fea0003800000 */
.L_x_284:
        /* <DEDUP_REMOVED lines=13> */
.L_x_287:
[----:B------:R-:W-:Y:S05]  /*c0f0*/  BSYNC B1 ;  /* 0x0000000000017941 */ /* 0x000fea0003800000 */
.L_x_286:
        /* <DEDUP_REMOVED lines=13> */
.L_x_289:
[----:B------:R-:W-:Y:S05]  /*c1d0*/  BSYNC B1 ;  /* 0x0000000000017941 */ /* 0x000fea0003800000 */
.L_x_288:
        /* <DEDUP_REMOVED lines=13> */
.L_x_291:
[----:B------:R-:W-:Y:S05]  /*c2b0*/  BSYNC B1 ;  /* 0x0000000000017941 */ /* 0x000fea0003800000 */
.L_x_290:
        /* <DEDUP_REMOVED lines=13> */
.L_x_293:
[----:B------:R-:W-:Y:S05]  /*c390*/  BSYNC B1 ;  /* 0x0000000000017941 */ /* 0x000fea0003800000 */
.L_x_292:
        /* <DEDUP_REMOVED lines=13> */
.L_x_295:
[----:B------:R-:W-:Y:S05]  /*c470*/  BSYNC B1 ;  /* 0x0000000000017941 */ /* 0x000fea0003800000 */
.L_x_294:
[----:B------:R-:W-:Y:S05]  /*c480*/  @P2 BRA `(.L_x_296) ;  /* 0x0000002000ac2947 */ /* 0x000fea0003800000 */
[----:B------:R-:W2:Y:S01]  /*c490*/  LDL.LU R2, [R1+0x74] ;  /* 0x0000740001027983 */ /* 0x000ea20000300800 */
[----:B-----5:R-:W-:-:S04]  /*c4a0*/  LOP3.LUT R0, R0, 0xff, RZ, 0xc0, !PT ;  /* 0x000000ff00007812 */ /* 0x020fc800078ec0ff */
[----:B------:R-:W-:-:S05]  /*c4b0*/  F2FP.F16.E5M2.UNPACK_B R0, R0 ;  /* 0x00000000ff00723e */ /* 0x000fca00020004ff */
[----:B------:R-:W-:-:S05]  /*c4c0*/  HADD2.F32 R0, -RZ, R0.H0_H0 ;  /* 0x20000000ff007230 */ /* 0x000fca0000004100 */
[----:B------:R-:W-:-:S04]  /*c4d0*/  FMUL R0, R0, UR21 ;  /* 0x0000001500007c20 */ /* 0x000fc80008400000 */
[----:B--2---:R-:W-:-:S05]  /*c4e0*/  FFMA R0, R2, UR20, R0 ;  /* 0x0000001402007c23 */ /* 0x004fca0008000000 */
[----:B0-----:R-:W-:-:S05]  /*c4f0*/  F2FP.SATFINITE.E5M2.F32.PACK_AB_MERGE_C R3, RZ, R0, RZ ;  /* 0x00000000ff03723e */ /* 0x001fca00048060ff */
[----:B------:R0:W-:Y:S01]  /*c500*/  STG.E.U8 desc[UR16][R28.64+0x79], R3 ;  /* 0x000079031c007986 */ /* 0x0001e2000c101110 */
[----:B------:R-:W-:Y:S05]  /*c510*/  BRA `(.L_x_296) ;  /* 0x0000002000887947 */ /* 0x000fea0003800000 */
.L_x_39:
[C---:B------:R-:W-:Y:S01]  /*c520*/  ISETP.GE.AND P5, PT, R42.reuse, 0x1, PT ;  /* 0x000000012a00780c */ /* 0x040fe20003fa6270 */
[----:B------:R-:W-:Y:S01]  /*c530*/  FMUL R225, R225, UR20 ;  /* 0x00000014e1e17c20 */ /* 0x000fe20008400000 */
[----:B------:R-:W2:Y:S01]  /*c540*/  LDL.LU R227, [R1+0x14] ;  /* 0x0000140001e37983 */ /* 0x000ea20000300800 */
[----:B------:R-:W-:Y:S02]  /*c550*/  ISETP.GE.AND P2, PT, R42, 0x9, PT ;  /* 0x000000092a00780c */ /* 0x000fe40003f46270 */
[C---:B------:R-:W-:Y:S02]  /*c560*/  ISETP.LT.OR P1, PT, R41.reuse, 0x2, !P5 ;  /* 0x000000022900780c */ /* 0x040fe40006f21670 */
[----:B------:R-:W-:Y:S02]  /*c570*/  F2FP.SATFINITE.E5M2.F32.PACK_AB_MERGE_C R225, RZ, R225, RZ ;  /* 0x000000e1ffe1723e */ /* 0x000fe400048060ff */
[C---:B------:R-:W-:Y:S01]  /*c580*/  ISETP.LT.OR P3, PT, R41.reuse, 0x1, !P5 ;  /* 0x000000012900780c */ /* 0x040fe20006f61670 */
[----:B------:R-:W-:Y:S01]  /*c590*/  FMUL R226, R226, UR20 ;  /* 0x00000014e2e27c20 */ /* 0x000fe20008400000 */
[----:B------:R-:W-:Y:S01]  /*c5a0*/  ISETP.LT.OR P6, PT, R41, 0x1, !P2 ;  /* 0x000000012900780c */ /* 0x000fe200057c1670 */
[----:B------:R-:W-:Y:S01]  /*c5b0*/  FMUL R223, R223, UR20 ;  /* 0x00000014dfdf7c20 */ /* 0x000fe20008400000 */
[----:B------:R-:W-:-:S05]  /*c5c0*/  FMUL R224, R224, UR20 ;  /* 0x00000014e0e07c20 */ /* 0x000fca0008400000 */
[----:B------:R-:W-:Y:S01]  /*c5d0*/  @!P1 STG.E.U8 desc[UR16][R24.64+0x1], R225 ;  /* 0x000001e118009986 */ /* 0x000fe2000c101110 */
[C---:B------:R-:W-:Y:S02]  /*c5e0*/  ISETP.LT.OR P1, PT, R41.reuse, 0x2, !P2 ;  /* 0x000000022900780c */ /* 0x040fe40005721670 */
[----:B------:R-:W-:Y:S02]  /*c5f0*/  F2FP.SATFINITE.E5M2.F32.PACK_AB_MERGE_C R33, RZ, R226, RZ ;  /* 0x000000e2ff21723e */ /* 0x000fe400048060ff */
[----:B------:R-:W-:Y:S02]  /*c600*/  F2FP.SATFINITE.E5M2.F32.PACK_AB_MERGE_C R223, RZ, R223, RZ ;  /* 0x000000dfffdf723e */ /* 0x000fe400048060ff */
[----:B------:R-:W-:Y:S01]  /*c610*/  F2FP.SATFINITE.E5M2.F32.PACK_AB_MERGE_C R35, RZ, R224, RZ ;  /* 0x000000e0ff23723e */ /* 0x000fe200048060ff */
[----:B------:R0:W-:Y:S01]  /*c620*/  @!P3 STG.E.U8 desc[UR16][R24.64], R33 ;  /* 0x000000211800b986 */ /* 0x0001e2000c101110 */
[----:B------:R-:W-:Y:S01]  /*c630*/  ISETP.LT.OR P3, PT, R41, 0x9, !P5 ;  /* 0x000000092900780c */ /* 0x000fe20006f61670 */
[----:B------:R-:W-:-:S02]  /*c640*/  FMUL R222, R222, UR20 ;  /* 0x00000014dede7c20 */ /* 0x000fc40008400000 */
[----:B------:R1:W-:Y:S01]  /*c650*/  @!P6 STG.E.U8 desc[UR16][R26.64], R35 ;  /* 0x000000231a00e986 */ /* 0x0003e2000c101110 */
[----:B------:R-:W-:-:S03]  /*c660*/  ISETP.LT.OR P6, PT, R41, 0x9, !P2 ;  /* 0x000000092900780c */ /* 0x000fc600057c1670 */
[----:B------:R-:W-:Y:S01]  /*c670*/  @!P1 STG.E.U8 desc[UR16][R26.64+0x1], R223 ;  /* 0x000001df1a009986 */ /* 0x000fe2000c101110 */
[----:B------:R-:W-:Y:S01]  /*c680*/  ISETP.LT.OR P1, PT, R41, 0xa, !P5 ;  /* 0x0000000a2900780c */ /* 0x000fe20006f21670 */
[----:B------:R-:W-:Y:S01]  /*c690*/  FMUL R221, R221, UR20 ;  /* 0x00000014dddd7c20 */ /* 0x000fe20008400000 */
[----:B------:R-:W-:Y:S01]  /*c6a0*/  FMUL R220, R220, UR20 ;  /* 0x00000014dcdc7c20 */ /* 0x000fe20008400000 */
[----:B------:R-:W-:Y:S01]  /*c6b0*/  F2FP.SATFINITE.E5M2.F32.PACK_AB_MERGE_C R37, RZ, R222, RZ ;  /* 0x000000deff25723e */ /* 0x000fe200048060ff */
[----:B------:R-:W-:Y:S01]  /*c6c0*/  FMUL R219, R219, UR20 ;  /* 0x00000014dbdb7c20 */ /* 0x000fe20008400000 */
[----:B------:R-:W-:Y:S01]  /*c6d0*/  FMUL R218, R218, UR20 ;  /* 0x00000014dada7c20 */ /* 0x000fe20008400000 */
[----:B------:R-:W-:Y:S01]  /*c6e0*/  F2FP.SATFINITE.E5M2.F32.PACK_AB_MERGE_C R221, RZ, R221, RZ ;  /* 0x000000ddffdd723e */ /* 0x000fe200048060ff */
[----:B------:R-:W-:Y:S01]  /*c6f0*/  FMUL R217, R217, UR20 ;  /* 0x00000014d9d97c20 */ /* 0x000fe20008400000 */
[----:B0-----:R-:W-:Y:S01]  /*c700*/  F2FP.SATFINITE.E5M2.F32.PACK_AB_MERGE_C R33, RZ, R220, RZ ;  /* 0x000000dcff21723e */ /* 0x001fe200048060ff */
[----:B------:R-:W-:Y:S01]  /*c710*/  @!P3 STG.E.U8 desc[UR16][R24.64+0x8], R37 ;  /* 0x000008251800b986 */ /* 0x000fe2000c101110 */
[----:B------:R-:W-:-:S03]  /*c720*/  ISETP.LT.OR P3, PT, R41, 0xa, !P2 ;  /* 0x0000000a2900780c */ /* 0x000fc60005761670 */
[----:B------:R-:W-:Y:S01]  /*c730*/  @!P1 STG.E.U8 desc[UR16][R24.64+0x9], R221 ;  /* 0x000009dd18009986 */ /* 0x000fe2000c101110 */
[----:B------:R-:W-:-:S03]  /*c740*/  ISETP.LT.OR P1, PT, R41, 0x11, !P5 ;  /* 0x000000112900780c */ /* 0x000fc60006f21670 */
[----:B------:R0:W-:Y:S01]  /*c750*/  @!P6 STG.E.U8 desc[UR16][R26.64+0x8], R33 ;  /* 0x000008211a00e986 */ /* 0x0001e2000c101110 */
[----:B------:R-:W-:Y:S02]  /*c760*/  ISETP.LT.OR P6, PT, R41, 0x12, !P5 ;  /* 0x000000122900780c */ /* 0x000fe40006fc1670 */
[----:B------:R-:W-:Y:S01]  /*c770*/  F2FP.SATFINITE.E5M2.F32.PACK_AB_MERGE_C R219, RZ, R219, RZ ;  /* 0x000000dbffdb723e */ /* 0x000fe200048060ff */
[----:B------:R-:W-:Y:S01]  /*c780*/  FMUL R215, R215, UR20 ;  /* 0x00000014d7d77c20 */ /* 0x000fe20008400000 */
[----:B-1----:R-:W-:Y:S01]  /*c790*/  F2FP.SATFINITE.E5M2.F32.PACK_AB_MERGE_C R35, RZ, R218, RZ ;  /* 0x000000daff23723e */ /* 0x002fe200048060ff */
[----:B------:R-:W-:Y:S01]  /*c7a0*/  FMUL R216, R216, UR20 ;  /* 0x00000014d8d87c20 */ /* 0x000fe20008400000 */
[----:B------:R-:W-:Y:S01]  /*c7b0*/  F2FP.SATFINITE.E5M2.F32.PACK_AB_MERGE_C R217, RZ, R217, RZ ;  /* 0x000000d9ffd9723e */ /* 0x000fe200048060ff */
[----:B------:R-:W-:Y:S01]  /*c7c0*/  @!P3 STG.E.U8 desc[UR16][R26.64+0x9], R219 ;  /* 0x000009db1a00b986 */ /* 0x000fe2000c101110 */
[----:B------:R-:W-:-:S03]  /*c7d0*/  ISETP.LT.OR P3, PT, R41, 0x12, !P2 ;  /* 0x000000122900780c */ /* 0x000fc60005761670 */
[----:B------:R1:W-:Y:S01]  /*c7e0*/  @!P1 STG.E.U8 desc[UR16][R24.64+0x10], R35 ;  /* 0x0000102318009986 */ /* 0x0003e2000c101110 */
[----:B------:R-:W-:-:S03]  /*c7f0*/  ISETP.LT.OR P1, PT, R41, 0x11, !P2 ;  /* 0x000000112900780c */ /* 0x000fc60005721670 */
[----:B------:R-:W-:Y:S01]  /*c800*/  @!P6 STG.E.U8 desc[UR16][R24.64+0x11], R217 ;  /* 0x000011d91800e986 */ /* 0x000fe2000c101110 */
[----:B------:R-:W-:Y:S01]  /*c810*/  ISETP.LT.OR P6, PT, R41, 0x19, !P5 ;  /* 0x000000192900780c */ /* 0x000fe20006fc1670 */
[----:B------:R-:W-:Y:S01]  /*c820*/  FMUL R214, R214, UR20 ;  /* 0x00000014d6d67c20 */ /* 0x000fe20008400000 */
[----:B------:R-:W-:Y:S01]  /*c830*/  F2FP.SATFINITE.E5M2.F32.PACK_AB_MERGE_C R215, RZ, R215, RZ ;  /* 0x000000d7ffd7723e */ /* 0x000fe200048060ff */
[----:B------:R-:W-:Y:S01]  /*c840*/  FMUL R213, R213, UR20 ;  /* 0x00000014d5d57c20 */ /* 0x000fe20008400000 */
[----:B0-----:R-:W-:Y:S01]  /*c850*/  F2FP.SATFINITE.E5M2.F32.PACK_AB_MERGE_C R33, RZ, R216, RZ ;  /* 0x000000d8ff21723e */ /* 0x001fe200048060ff */
[----:B------:R-:W-:Y:S01]  /*c860*/  FMUL R212, R212, UR20 ;  /* 0x00000014d4d47c20 */ /* 0x000fe20008400000 */
[----:B------:R-:W-:Y:S01]  /*c870*/  F2FP.SATFINITE.E5M2.F32.PACK_AB_MERGE_C R37, RZ, R214, RZ ;  /* 0x000000d6ff25723e */ /* 0x000fe200048060ff */
[----:B------:R-:W-:Y:S01]  /*c880*/  @!P3 STG.E.U8 desc[UR16][R26.64+0x11], R215 ;  /* 0x000011d71a00b986 */ /* 0x000fe2000c101110 */
[----:B------:R-:W-:-:S03]  /*c890*/  ISETP.LT.OR P3, PT, R41, 0x1a, !P5 ;  /* 0x0000001a2900780c */ /* 0x000fc60006f61670 */
[----:B------:R0:W-:Y:S01]  /*c8a0*/  @!P1 STG.E.U8 desc[UR16][R26.64+0x10], R33 ;  /* 0x000010211a009986 */ /* 0x0001e2000c101110 */
[----:B------:R-:W-:-:S03]  /*c8b0*/  ISETP.LT.OR P1, PT, R41, 0x19, !P2 ;  /* 0x000000192900780c */ /* 0x000fc60005721670 */
[----:B------:R4:W-:Y:S01]  /*c8c0*/  @!P6 STG.E.U8 desc[UR16][R24.64+0x18], R37 ;  /* 0x000018251800e986 */ /* 0x0009e2000c101110 */
[----:B------:R-:W-:Y:S01]  /*c8d0*/  ISETP.LT.OR P6, PT, R41, 0x1a, !P2 ;  /* 0x0000001a2900780c */ /* 0x000fe200057c1670 */
[----:B------:R-:W-:Y:S01]  /*c8e0*/  FMUL R211, R211, UR20 ;  /* 0x00000014d3d37c20 */ /* 0x000fe20008400000 */
        /* <DEDUP_REMOVED lines=16> */
[----:B----4-:R-:W-:Y:S01]  /*c9f0*/  F2FP.SATFINITE.E5M2.F32.PACK_AB_MERGE_C R37, RZ, R208, RZ ;  /* 0x000000d0ff25723e */ /* 0x010fe200048060ff */
        /* <DEDUP_REMOVED lines=42> */
[----:B------:R-:W-:Y:S02]  /*cca0*/  FMUL R196, R196, UR20 ;  /* 0x00000014c4c47c20 */ /* 0x000fe40008400000 */
[----:B------:R-:W3:Y:S01]  /*ccb0*/  LDL.LU R225, [R1+0x10] ;  /* 0x0000100001e17983 */ /* 0x000ee20000300800 */
[----:B------:R-:W-:-:S03]  /*ccc0*/  F2FP.SATFINITE.E5M2.F32.PACK_AB_MERGE_C R197, RZ, R197, RZ ;  /* 0x000000c5ffc5723e */ /* 0x000fc600048060ff */
[----:B------:R-:W2:Y:S01]  /*ccd0*/  LDL.LU R226, [R1+0xc] ;  /* 0x00000c0001e27983 */ /* 0x000ea20000300800 */
[----:B0-----:R-:W-:-:S03]  /*cce0*/  F2FP.SATFINITE.E5M2.F32.PACK_AB_MERGE_C R33, RZ, R198, RZ ;  /* 0x000000c6ff21723e */ /* 0x001fc600048060ff */
[----:B------:R-:W3:Y:S01]  /*ccf0*/  LDL.LU R224, [R1+0x8] ;  /* 0x0000080001e07983 */ /* 0x000ee20000300800 */
[----:B----4-:R-:W-:-:S03]  /*cd00*/  F2FP.SATFINITE.E5M2.F32.PACK_AB_MERGE_C R37, RZ, R196, RZ ;  /* 0x000000c4ff25723e */ /* 0x010fc600048060ff */
[----:B------:R-:W4:Y:S04]  /*cd10*/  LDL.LU R223, [R1] ;  /* 0x0000000001df7983 */ /* 0x000f280000300800 */
[----:B------:R-:W2:Y:S04]  /*cd20*/  LDL.LU R222, [R1+0x18] ;  /* 0x0000180001de7983 */ /* 0x000ea80000300800 */
[----:B------:R-:W2:Y:S01]  /*cd30*/  LDL.LU R220, [R1+0x4] ;  /* 0x0000040001dc7983 */ /* 0x000ea20000300800 */
[----:B------:R-:W-:Y:S01]  /*cd40*/  FMUL R195, R195, UR20 ;  /* 0x00000014c3c37c20 */ /* 0x000fe20008400000 */
[----:B------:R-:W-:Y:S01]  /*cd50*/  FMUL R194, R194, UR20 ;  /* 0x00000014c2c27c20 */ /* 0x000fe20008400000 */
[----:B------:R-:W-:Y:S01]  /*cd60*/  FMUL R193, R193, UR20 ;  /* 0x00000014c1c17c20 */ /* 0x000fe20008400000 */
[----:B------:R-:W-:Y:S01]  /*cd70*/  @!P3 STG.E.U8 desc[UR16][R24.64+0x39], R197 ;  /* 0x000039c51800b986 */ /* 0x000fe2000c101110 */
[----:B------:R-:W-:Y:S01]  /*cd80*/  ISETP.LT.OR P3, PT, R41, 0x3a, !P2 ;  /* 0x0000003a2900780c */ /* 0x000fe20005761670 */
[----:B------:R-:W-:Y:S01]  /*cd90*/  FMUL R191, R191, UR20 ;  /* 0x00000014bfbf7c20 */ /* 0x000fe20008400000 */
[----:B------:R-:W-:Y:S01]  /*cda0*/  F2FP.SATFINITE.E5M2.F32.PACK_AB_MERGE_C R195, RZ, R195, RZ ;  /* 0x000000c3ffc3723e */ /* 0x000fe200048060ff */
[----:B------:R0:W-:Y:S01]  /*cdb0*/  @!P1 STG.E.U8 desc[UR16][R24.64+0x38], R33 ;  /* 0x0000382118009986 */ /* 0x0001e2000c101110 */
[C---:B------:R-:W-:Y:S01]  /*cdc0*/  ISETP.LT.OR P1, PT, R41.reuse, 0x41, !P5 ;  /* 0x000000412900780c */ /* 0x040fe20006f21670 */
[----:B------:R-:W-:Y:S01]  /*cdd0*/  FMUL R192, R192, UR20 ;  /* 0x00000014c0c07c20 */ /* 0x000fe20008400000 */
[----:B-1----:R-:W-:Y:S01]  /*cde0*/  F2FP.SATFINITE.E5M2.F32.PACK_AB_MERGE_C R35, RZ, R194, RZ ;  /* 0x000000c2ff23723e */ /* 0x002fe200048060ff */
[----:B------:R1:W-:Y:S01]  /*cdf0*/  @!P6 STG.E.U8 desc[UR16][R26.64+0x38], R37 ;  /* 0x000038251a00e986 */ /* 0x0003e2000c101110 */
[----:B------:R-:W-:Y:S01]  /*ce00*/  ISETP.LT.OR P6, PT, R41, 0x42, !P5 ;  /* 0x000000422900780c */ /* 0x000fe20006fc1670 */
[----:B------:R-:W-:Y:S01]  /*ce10*/  FMUL R190, R190, UR20 ;  /* 0x00000014bebe7c20 */ /* 0x000fe20008400000 */
[----:B------:R-:W-:Y:S01]  /*ce20*/  F2FP.SATFINITE.E5M2.F32.PACK_AB_MERGE_C R193, RZ, R193, RZ ;  /* 0x000000c1ffc1723e */ /* 0x000fe200048060ff */
[----:B------:R-:W-:Y:S01]  /*ce30*/  FMUL R189, R189, UR20 ;  /* 0x00000014bdbd7c20 */ /* 0x000fe20008400000 */
[----:B------:R-:W-:Y:S01]  /*ce40*/  F2FP.SATFINITE.E5M2.F32.PACK_AB_MERGE_C R191, RZ, R191, RZ ;  /* 0x000000bfffbf723e */ /* 0x000fe200048060ff */
[----:B------:R-:W-:Y:S01]  /*ce50*/  @!P3 STG.E.U8 desc[UR16][R26.64+0x39], R195 ;  /* 0x000039c31a00b986 */ /* 0x000fe2000c101110 */
[C---:B------:R-:W-:Y:S01]  /*ce60*/  ISETP.LT.OR P3, PT, R41.reuse, 0x42, !P2 ;  /* 0x000000422900780c */ /* 0x040fe20005761670 */
[----:B------:R-:W-:Y:S01]  /*ce70*/  FMUL R188, R188, UR20 ;  /* 0x00000014bcbc7c20 */ /* 0x000fe20008400000 */
[----:B0-----:R-:W-:Y:S01]  /*ce80*/  F2FP.SATFINITE.E5M2.F32.PACK_AB_MERGE_C R33, RZ, R192, RZ ;  /* 0x000000c0ff21723e */ /* 0x001fe200048060ff */
[----:B------:R0:W-:Y:S01]  /*ce90*/  @!P1 STG.E.U8 desc[UR16][R24.64+0x40], R35 ;  /* 0x0000402318009986 */ /* 0x0001e2000c101110 */
[----:B------:R-:W-:Y:S01]  /*cea0*/  ISETP.LT.OR P1, PT, R41, 0x41, !P2 ;  /* 0x000000412900780c */ /* 0x000fe20005721670 */
[----:B------:R-:W-:Y:S01]  /*ceb0*/  FMUL R187, R187, UR20 ;  /* 0x00000014bbbb7c20 */ /* 0x000fe20008400000 */
[----:B-1----:R-:W-:Y:S01]  /*cec0*/  F2FP.SATFINITE.E5M2.F32.PACK_AB_MERGE_C R37, RZ, R190, RZ ;  /* 0x000000beff25723e */ /* 0x002fe200048060ff */
[----:B------:R-:W-:Y:S01]  /*ced0*/  @!P6 STG.E.U8 desc[UR16][R24.64+0x41], R193 ;  /* 0x000041c11800e986 */ /* 0x000fe2000c101110 */
        /* <DEDUP_REMOVED lines=12> */
[----:B------:R-:W-:Y:S01]  /*cfa0*/  F2FP.SATFINITE.E5M2.F32.PACK_AB_MERGE_C R185, RZ, R185, RZ ;  /* 0x000000b9ffb9723e */ /* 0x000fe200048060ff */
[----:B------:R1:W-:Y:S01]  /*cfb0*/  @!P6 STG.E.U8 desc[UR16][R24.64+0x48], R37 ;  /* 0x000048251800e986 */ /* 0x0003e2000c101110 */
[----:B------:R-:W-:Y:S01]  /*cfc0*/  ISETP.LT.OR P6, PT, R41, 0x4a, !P2 ;  /* 0x0000004a2900780c */ /* 0x000fe200057c1670 */
[----:B------:R-:W-:Y:S01]  /*cfd0*/  FMUL R182, R182, UR20 ;  /* 0x00000014b6b67c20 */ /* 0x000fe20008400000 */
[----:B------:R-:W-:Y:S01]  /*cfe0*/  FMUL R181, R181, UR20 ;  /* 0x00000014b5b57c20 */ /* 0x000fe20008400000 */
[----:B------:R-:W-:Y:S01]  /*cff0*/  F2FP.SATFINITE.E5M2.F32.PACK_AB_MERGE_C R183, RZ, R183, RZ ;  /* 0x000000b7ffb7723e */ /* 0x000fe200048060ff */
[----:B------:R-:W-:Y:S01]  /*d000*/  FMUL R180, R180, UR20 ;  /* 0x00000014b4b47c20 */ /* 0x000fe20008400000 */
[----:B------:R-:W-:Y:S01]  /*d010*/  @!P3 STG.E.U8 desc[UR16][R24.64+0x49], R189 ;  /* 0x000049bd1800b986 */ /* 0x000fe2000c101110 */
[----:B------:R-:W-:Y:S01]  /*d020*/  ISETP.LT.OR P3, PT, R41, 0x52, !P5 ;  /* 0x000000522900780c */ /* 0x000fe20006f61670 */
[----:B------:R-:W-:Y:S01]  /*d030*/  FMUL R179, R179, UR20 ;  /* 0x00000014b3b37c20 */ /* 0x000fe20008400000 */
[----:B0-----:R-:W-:Y:S01]  /*d040*/  F2FP.SATFINITE.E5M2.F32.PACK_AB_MERGE_C R33, RZ, R186, RZ ;  /* 0x000000baff21723e */ /* 0x001fe200048060ff */
[----:B------:R0:W-:Y:S01]  /*d050*/  @!P1 STG.E.U8 desc[UR16][R26.64+0x48], R35 ;  /* 0x000048231a009986 */ /* 0x0001e2000c101110 */
[C---:B------:R-:W-:Y:S01]  /*d060*/  ISETP.LT.OR P1, PT, R41.reuse, 0x51, !P5 ;  /* 0x000000512900780c */ /* 0x040fe20006f21670 */
        /* <DEDUP_REMOVED lines=13> */
[C---:B------:R-:W-:Y:S01]  /*d140*/  ISETP.LT.OR P1, PT, R41.reuse, 0x59, !P5 ;  /* 0x000000592900780c */ /* 0x040fe20006f21670 */
[----:B------:R-:W-:Y:S01]  /*d150*/  FMUL R174, R174, UR20 ;  /* 0x00000014aeae7c20 */ /* 0x000fe20008400000 */
[----:B------:R-:W-:Y:S01]  /*d160*/  F2FP.SATFINITE.E5M2.F32.PACK_AB_MERGE_C R177, RZ, R177, RZ ;  /* 0x000000b1ffb1723e */ /* 0x000fe200048060ff */
[----:B------:R1:W-:Y:S01]  /*d170*/  @!P6 STG.E.U8 desc[UR16][R26.64+0x50], R37 ;  /* 0x000050251a00e986 */ /* 0x0003e2000c101110 */
[----:B------:R-:W-:Y:S01]  /*d180*/  ISETP.LT.OR P6, PT, R41, 0x5a, !P5 ;  /* 0x0000005a2900780c */ /* 0x000fe20006fc1670 */
[----:B------:R-:W-:Y:S01]  /*d190*/  FMUL R173, R173, UR20 ;  /* 0x00000014adad7c20 */ /* 0x000fe20008400000 */
[----:B------:R-:W-:Y:S01]  /*d1a0*/  F2FP.SATFINITE.E5M2.F32.PACK_AB_MERGE_C R175, RZ, R175, RZ ;  /* 0x000000afffaf723e */ /* 0x000fe200048060ff */
[----:B------:R-:W-:Y:S01]  /*d1b0*/  FMUL R172, R172, UR20 ;  /* 0x00000014acac7c20 */ /* 0x000fe20008400000 */
[----:B------:R-:W-:Y:S01]  /*d1c0*/  FMUL R171, R171, UR20 ;  /* 0x00000014abab7c20 */ /* 0x000fe20008400000 */
        /* <DEDUP_REMOVED lines=42> */
[----:B------:R1:W-:Y:S01]  /*d470*/  @!P3 STG.E.U8 desc[UR16][R24.64+0x68], R33 ;  /* 0x000068211800b986 */ /* 0x0003e2000c101110 */
[----:B------:R-:W-:Y:S01]  /*d480*/  ISETP.LT.OR P3, PT, R41, 0x6a, !P2 ;  /* 0x0000006a2900780c */ /* 0x000fe20005761670 */
[----:B------:R-:W-:Y:S01]  /*d490*/  FMUL R158, R158, UR20 ;  /* 0x000000149e9e7c20 */ /* 0x000fe20008400000 */
[----:B0-----:R-:W-:Y:S01]  /*d4a0*/  F2FP.SATFINITE.E5M2.F32.PACK_AB_MERGE_C R35, RZ, R170, RZ ;  /* 0x000000aaff23723e */ /* 0x001fe200048060ff */
[----:B------:R-:W-:Y:S01]  /*d4b0*/  FMUL R157, R157, UR20 ;  /* 0x000000149d9d7c20 */ /* 0x000fe20008400000 */
[----:B------:R-:W-:Y:S01]  /*d4c0*/  F2FP.SATFINITE.E5M2.F32.PACK_AB_MERGE_C R159, RZ, R159, RZ ;  /* 0x0000009fff9f723e */ /* 0x000fe200048060ff */
[----:B------:R-:W-:Y:S01]  /*d4d0*/  FMUL R156, R156, UR20 ;  /* 0x000000149c9c7c20 */ /* 0x000fe20008400000 */
[----:B------:R-:W-:Y:S01]  /*d4e0*/  FMUL R155, R155, UR20 ;  /* 0x000000149b9b7c20 */ /* 0x000fe20008400000 */
[----:B------:R-:W-:Y:S01]  /*d4f0*/  @!P6 STG.E.U8 desc[UR16][R24.64+0x69], R173 ;  /* 0x000069ad1800e986 */ /* 0x000fe2000c101110 */
[----:B------:R-:W-:Y:S01]  /*d500*/  ISETP.LT.OR P6, PT, R41, 0x71, !P5 ;  /* 0x000000712900780c */ /* 0x000fe20006fc1670 */
[----:B------:R-:W-:Y:S01]  /*d510*/  FMUL R153, R153, UR20 ;  /* 0x0000001499997c20 */ /* 0x000fe20008400000 */
[----:B------:R-:W-:Y:S01]  /*d520*/  F2FP.SATFINITE.E5M2.F32.PACK_AB_MERGE_C R157, RZ, R157, RZ ;  /* 0x0000009dff9d723e */ /* 0x000fe200048060ff */
[----:B------:R-:W-:Y:S01]  /*d530*/  @!P1 STG.E.U8 desc[UR16][R26.64+0x68], R37 ;  /* 0x000068251a009986 */ /* 0x000fe2000c101110 */
        /* <DEDUP_REMOVED lines=12> */
[----:B------:R-:W-:Y:S01]  /*d600*/  FMUL R21, R21, UR20 ;  /* 0x0000001415157c20 */ /* 0x000fe20008400000 */
[----:B------:R-:W-:Y:S01]  /*d610*/  @!P1 STG.E.U8 desc[UR16][R24.64+0x71], R169 ;  /* 0x000071a918009986 */ /* 0x000fe2000c101110 */
[----:B------:R-:W-:Y:S01]  /*d620*/  ISETP.LT.OR P1, PT, R41, 0x79, !P5 ;  /* 0x000000792900780c */ /* 0x000fe20006f21670 */
[----:B------:R-:W-:Y:S01]  /*d630*/  FMUL R19, R19, UR20 ;  /* 0x0000001413137c20 */ /* 0x000fe20008400000 */
[C---:B------:R-:W-:Y:S01]  /*d640*/  ISETP.LT.OR P5, PT, R41.reuse, 0x7a, !P5 ;  /* 0x0000007a2900780c */ /* 0x040fe20006fa1670 */
[----:B------:R1:W-:Y:S01]  /*d650*/  @!P3 STG.E.U8 desc[UR16][R26.64+0x70], R33 ;  /* 0x000070211a00b986 */ /* 0x0003e2000c101110 */
[C---:B------:R-:W-:Y:S01]  /*d660*/  ISETP.LT.OR P3, PT, R41.reuse, 0x79, !P2 ;  /* 0x000000792900780c */ /* 0x040fe20005761670 */
[----:B------:R-:W-:Y:S01]  /*d670*/  FMUL R20, R20, UR20 ;  /* 0x0000001414147c20 */ /* 0x000fe20008400000 */
[----:B------:R-:W-:Y:S01]  /*d680*/  ISETP.LT.OR P2, PT, R41, 0x7a, !P2 ;  /* 0x0000007a2900780c */ /* 0x000fe20005741670 */
[----:B------:R-:W-:Y:S01]  /*d690*/  FMUL R18, R18, UR20 ;  /* 0x0000001412127c20 */ /* 0x000fe20008400000 */
[----:B0-----:R-:W-:Y:S01]  /*d6a0*/  F2FP.SATFINITE.E5M2.F32.PACK_AB_MERGE_C R35, RZ, R166, RZ ;  /* 0x000000a6ff23723e */ /* 0x001fe200048060ff */
[----:B------:R-:W-:Y:S01]  /*d6b0*/  @!P6 STG.E.U8 desc[UR16][R26.64+0x71], R167 ;  /* 0x000071a71a00e986 */ /* 0x000fe2000c101110 */
[----:B------:R-:W-:Y:S01]  /*d6c0*/  F2FP.SATFINITE.E5M2.F32.PACK_AB_MERGE_C R23, RZ, R23, RZ ;  /* 0x00000017ff17723e */ /* 0x000fe200048060ff */
[----:B------:R-:W-:Y:S01]  /*d6d0*/  FMUL R17, R17, UR20 ;  /* 0x0000001411117c20 */ /* 0x000fe20008400000 */
[----:B------:R-:W-:Y:S01]  /*d6e0*/  F2FP.SATFINITE.E5M2.F32.PACK_AB_MERGE_C R21, RZ, R21, RZ ;  /* 0x00000015ff15723e */ /* 0x000fe200048060ff */
[----:B------:R0:W-:Y:S01]  /*d6f0*/  @!P1 STG.E.U8 desc[UR16][R24.64+0x78], R35 ;  /* 0x0000782318009986 */ /* 0x0001e2000c101110 */
[----:B------:R-:W-:Y:S01]  /*d700*/  ISETP.GE.AND P1, PT, R42, 0x81, PT ;  /* 0x000000812a00780c */ /* 0x000fe20003f26270 */
[----:B------:R-:W-:Y:S01]  /*d710*/  FMUL R16, R16, UR20 ;  /* 0x0000001410107c20 */ /* 0x000fe20008400000 */
[----:B-1----:R-:W-:Y:S01]  /*d720*/  F2FP.SATFINITE.E5M2.F32.PACK_AB_MERGE_C R33, RZ, R164, RZ ;  /* 0x000000a4ff21723e */ /* 0x002fe200048060ff */
[----:B------:R1:W-:Y:S01]  /*d730*/  @!P5 STG.E.U8 desc[UR16][R24.64+0x79], R165 ;  /* 0x000079a51800d986 */ /* 0x0003e2000c101110 */
[----:B------:R-:W-:Y:S01]  /*d740*/  ISETP.LT.OR P5, PT, R41, 0x1, !P1 ;  /* 0x000000012900780c */ /* 0x000fe20004fa1670 */
[----:B------:R-:W-:Y:S01]  /*d750*/  FMUL R15, R15, UR20 ;  /* 0x000000140f0f7c20 */ /* 0x000fe20008400000 */
[----:B------:R-:W-:Y:S01]  /*d760*/  ISETP.LT.OR P6, PT, R41, 0x2, !P1 ;  /* 0x000000022900780c */ /* 0x000fe20004fc1670 */
[----:B------:R1:W-:Y:S01]  /*d770*/  @!P3 STG.E.U8 desc[UR16][R26.64+0x78], R33 ;  /* 0x000078211a00b986 */ /* 0x0003e2000c101110 */
[----:B------:R-:W-:Y:S01]  /*d780*/  ISETP.GE.AND P3, PT, R42, 0x89, PT ;  /* 0x000000892a00780c */ /* 0x000fe20003f66270 */
[----:B------:R-:W-:Y:S01]  /*d790*/  FMUL R13, R13, UR20 ;  /* 0x000000140d0d7c20 */ /* 0x000fe20008400000 */
[----:B------:R-:W-:Y:S01]  /*d7a0*/  F2FP.SATFINITE.E5M2.F32.PACK_AB_MERGE_C R19, RZ, R19, RZ ;  /* 0x00000013ff13723e */ /* 0x000fe200048060ff */
[----:B------:R1:W-:Y:S01]  /*d7b0*/  @!P2 STG.E.U8 desc[UR16][R26.64+0x79], R163 ;  /* 0x000079a31a00a986 */ /* 0x0003e2000c101110 */
[----:B0-----:R-:W-:Y:S01]  /*d7c0*/  F2FP.SATFINITE.E5M2.F32.PACK_AB_MERGE_C R35, RZ, R162, RZ ;  /* 0x000000a2ff23723e */ /* 0x001fe200048060ff */
[----:B------:R-:W-:Y:S01]  /*d7d0*/  FMUL R14, R14, UR20 ;  /* 0x000000140e0e7c20 */ /* 0x000fe20008400000 */
[C---:B------:R-:W-:Y:S01]  /*d7e0*/  ISETP.LT.OR P2, PT, R41.reuse, 0x1, !P3 ;  /* 0x000000012900780c */ /* 0x040fe20005f41670 */
[----:B------:R-:W-:Y:S01]  /*d7f0*/  FMUL R12, R12, UR20 ;  /* 0x000000140c0c7c20 */ /* 0x000fe20008400000 */
[----:B-1----:R-:W-:Y:S01]  /*d800*/  F2FP.SATFINITE.E5M2.F32.PACK_AB_MERGE_C R25, RZ, R160, RZ ;  /* 0x000000a0ff19723e */ /* 0x002fe200048060ff */
[----:B------:R-:W-:Y:S01]  /*d810*/  @!P5 STG.E.U8 desc[UR16][R30.64], R35 ;  /* 0x000000231e00d986 */ /* 0x000fe2000c101110 */
[----:B------:R-:W-:Y:S01]  /*d820*/  ISETP.LT.OR P5, PT, R41, 0x2, !P3 ;  /* 0x000000022900780c */ /* 0x000fe20005fa1670 */
[----:B------:R-:W-:Y:S01]  /*d830*/  FMUL R11, R11, UR20 ;  /* 0x000000140b0b7c20 */ /* 0x000fe20008400000 */
[----:B------:R-:W-:Y:S01]  /*d840*/  F2FP.SATFINITE.E5M2.F32.PACK_AB_MERGE_C R33, RZ, R156, RZ ;  /* 0x0000009cff21723e */ /* 0x000fe200048060ff */
        /* <DEDUP_REMOVED lines=9> */
[----:B------:R-:W-:Y:S01]  /*d8e0*/  F2FP.SATFINITE.E5M2.F32.PACK_AB_MERGE_C R15, RZ, R15, RZ ;  /* 0x0000000fff0f723e */ /* 0x000fe200048060ff */
[----:B------:R-:W-:Y:S01]  /*d8f0*/  @!P5 STG.E.U8 desc[UR16][R28.64+0x1], R159 ;  /* 0x0000019f1c00d986 */ /* 0x000fe2000c101110 */
        /* <DEDUP_REMOVED lines=8> */
[----:B0-----:R-:W-:Y:S01]  /*d980*/  F2FP.SATFINITE.E5M2.F32.PACK_AB_MERGE_C R25, RZ, R154, RZ ;  /* 0x0000009aff19723e */ /* 0x001fe200048060ff */
[----:B------:R-:W-:Y:S01]  /*d990*/  FMUL R3, R3, UR20 ;  /* 0x0000001403037c20 */ /* 0x000fe20008400000 */
[----:B------:R-:W-:Y:S01]  /*d9a0*/  F2FP.SATFINITE.E5M2.F32.PACK_AB_MERGE_C R9, RZ, R9, RZ ;  /* 0x00000009ff09723e */ /* 0x000fe200048060ff */
[----:B------:R-:W-:Y:S01]  /*d9b0*/  FMUL R4, R4, UR20 ;  /* 0x0000001404047c20 */ /* 0x000fe20008400000 */
[----:B------:R-:W-:Y:S01]  /*d9c0*/  F2FP.SATFINITE.E5M2.F32.PACK_AB_MERGE_C R7, RZ, R7, RZ ;  /* 0x00000007ff07723e */ /* 0x000fe200048060ff */
[----:B------:R-:W-:Y:S01]  /*d9d0*/  @!P5 STG.E.U8 desc[UR16][R30.64+0x9], R157 ;  /* 0x0000099d1e00d986 */ /* 0x000fe2000c101110 */
[C---:B------:R-:W-:Y:S01]  /*d9e0*/  ISETP.LT.OR P5, PT, R41.reuse, 0x12, !P1 ;  /* 0x000000122900780c */ /* 0x040fe20004fa1670 */
[----:B-----5:R-:W-:Y:S01]  /*d9f0*/  FMUL R0, R0, UR20 ;  /* 0x0000001400007c20 */ /* 0x020fe20008400000 */
[----:B-1----:R-:W-:Y:S01]  /*da00*/  F2FP.SATFINITE.E5M2.F32.PACK_AB_MERGE_C R27, RZ, R152, RZ ;  /* 0x00000098ff1b723e */ /* 0x002fe200048060ff */
[----:B------:R0:W-:Y:S01]  /*da10*/  @!P2 STG.E.U8 desc[UR16][R28.64+0x8], R33 ;  /* 0x000008211c00a986 */ /* 0x0001e2000c101110 */
[C---:B------:R-:W-:Y:S01]  /*da20*/  ISETP.LT.OR P2, PT, R41.reuse, 0x11, !P1 ;  /* 0x000000112900780c */ /* 0x040fe20004f41670 */
[----:B------:R-:W-:Y:S01]  /*da30*/  FMUL R2, R2, UR20 ;  /* 0x0000001402027c20 */ /* 0x000fe20008400000 */
[----:B------:R-:W-:Y:S01]  /*da40*/  F2FP.SATFINITE.E5M2.F32.PACK_AB_MERGE_C R5, RZ, R5, RZ ;  /* 0x00000005ff05723e */ /* 0x000fe200048060ff */
[----:B------:R-:W-:Y:S01]  /*da50*/  @!P6 STG.E.U8 desc[UR16][R28.64+0x9], R155 ;  /* 0x0000099b1c00e986 */ /* 0x000fe2000c101110 */
[----:B------:R-:W-:-:S05]  /*da60*/  ISETP.LT.OR P6, PT, R41, 0x11, !P3 ;  /* 0x000000112900780c */ /* 0x000fca0005fc1670 */
[----:B------:R-:W-:Y:S01]  /*da70*/  @!P5 STG.E.U8 desc[UR16][R30.64+0x11], R153 ;  /* 0x000011991e00d986 */ /* 0x000fe2000c101110 */
[C---:B------:R-:W-:Y:S02]  /*da80*/  ISETP.LT.OR P5, PT, R41.reuse, 0x12, !P3 ;  /* 0x000000122900780c */ /* 0x040fe40005fa1670 */
[----:B0-----:R-:W-:Y:S01]  /*da90*/  F2FP.SATFINITE.E5M2.F32.PACK_AB_MERGE_C R33, RZ, R22, RZ ;  /* 0x00000016ff21723e */ /* 0x001fe200048060ff */
[----:B------:R0:W-:Y:S01]  /*daa0*/  @!P2 STG.E.U8 desc[UR16][R30.64+0x10], R25 ;  /* 0x000010191e00a986 */ /* 0x0001e2000c101110 */
[----:B------:R-:W-:-:S03]  /*dab0*/  ISETP.LT.OR P2, PT, R41, 0x19, !P1 ;  /* 0x000000192900780c */ /* 0x000fc60004f41670 */
[----:B------:R-:W-:Y:S01]  /*dac0*/  @!P6 STG.E.U8 desc[UR16][R28.64+0x10], R27 ;  /* 0x0000101b1c00e986 */ /* 0x000fe2000c101110 */
[----:B------:R-:W-:-:S05]  /*dad0*/  ISETP.LT.OR P6, PT, R41, 0x1a, !P1 ;  /* 0x0000001a2900780c */ /* 0x000fca0004fc1670 */
[----:B------:R1:W-:Y:S01]  /*dae0*/  @!P5 STG.E.U8 desc[UR16][R28.64+0x11], R23 ;  /* 0x000011171c00d986 */ /* 0x0003e2000c101110 */
[C---:B------:R-:W-:Y:S02]  /*daf0*/  ISETP.LT.OR P5, PT, R41.reuse, 0x1a, !P3 ;  /* 0x0000001a2900780c */ /* 0x040fe40005fa1670 */
[----:B0-----:R-:W-:Y:S01]  /*db00*/  F2FP.SATFINITE.E5M2.F32.PACK_AB_MERGE_C R25, RZ, R20, RZ ;  /* 0x00000014ff19723e */ /* 0x001fe200048060ff */
[----:B------:R-:W-:Y:S01]  /*db10*/  @!P2 STG.E.U8 desc[UR16][R30.64+0x18], R33 ;  /* 0x000018211e00a986 */ /* 0x000fe2000c101110 */
[----:B------:R-:W-:-:S03]  /*db20*/  ISETP.LT.OR P2, PT, R41, 0x19, !P3 ;  /* 0x000000192900780c */ /* 0x000fc60005f41670 */
[----:B------:R0:W-:Y:S01]  /*db30*/  @!P6 STG.E.U8 desc[UR16][R30.64+0x19], R21 ;  /* 0x000019151e00e986 */ /* 0x0001e2000c101110 */
[----:B------:R-:W-:Y:S02]  /*db40*/  ISETP.LT.OR P6, PT, R41, 0x21, !P1 ;  /* 0x000000212900780c */ /* 0x000fe40004fc1670 */
[----:B-1----:R-:W-:-:S03]  /*db50*/  F2FP.SATFINITE.E5M2.F32.PACK_AB_MERGE_C R23, RZ, R18, RZ ;  /* 0x00000012ff17723e */ /* 0x002fc600048060ff */
[----:B------:R1:W-:Y:S01]  /*db60*/  @!P5 STG.E.U8 desc[UR16][R28.64+0x19], R19 ;  /* 0x000019131c00d986 */ /* 0x0003e2000c101110 */
[----:B------:R-:W-:-:S03]  /*db70*/  ISETP.LT.OR P5, PT, R41, 0x22, !P1 ;  /* 0x000000222900780c */ /* 0x000fc60004fa1670 */
[----:B------:R-:W-:Y:S01]  /*db80*/  @!P2 STG.E.U8 desc[UR16][R28.64+0x18], R25 ;  /* 0x000018191c00a986 */ /* 0x000fe2000c101110 */
[C---:B------:R-:W-:Y:S02]  /*db90*/  ISETP.LT.OR P2, PT, R41.reuse, 0x21, !P3 ;  /* 0x000000212900780c */ /* 0x040fe40005f41670 */
[----:B0-----:R-:W-:Y:S01]  /*dba0*/  F2FP.SATFINITE.E5M2.F32.PACK_AB_MERGE_C R21, RZ, R16, RZ ;  /* 0x00000010ff15723e */ /* 0x001fe200048060ff */
[----:B------:R-:W-:Y:S01]  /*dbb0*/  @!P6 STG.E.U8 desc[UR16][R30.64+0x20], R23 ;  /* 0x000020171e00e986 */ /* 0x000fe2000c101110 */
[----:B------:R-:W-:Y:S02]  /*dbc0*/  ISETP.LT.OR P6, PT, R41, 0x22, !P3 ;  /* 0x000000222900780c */ /* 0x000fe40005fc1670 */
[----:B-1----:R-:W-:-:S03]  /*dbd0*/  F2FP.SATFINITE.E5M2.F32.PACK_AB_MERGE_C R19, RZ, R14, RZ ;  /* 0x0000000eff13723e */ /* 0x002fc600048060ff */
[----:B------:R0:W-:Y:S01]  /*dbe0*/  @!P5 STG.E.U8 desc[UR16][R30.64+0x21], R17 ;  /* 0x000021111e00d986 */ /* 0x0001e2000c101110 */
[----:B------:R-:W-:-:S03]  /*dbf0*/  ISETP.LT.OR P5, PT, R41, 0x2a, !P1 ;  /* 0x0000002a2900780c */ /* 0x000fc60004fa1670 */
[----:B------:R-:W-:Y:S01]  /*dc00*/  @!P2 STG.E.U8 desc[UR16][R28.64+0x20], R21 ;  /* 0x000020151c00a986 */ /* 0x000fe2000c101110 */
[----:B------:R-:W-:-:S03]  /*dc10*/  ISETP.LT.OR P2, PT, R41, 0x29, !P1 ;  /* 0x000000292900780c */ /* 0x000fc60004f41670 */
[----:B------:R1:W-:Y:S01]  /*dc20*/  @!P6 STG.E.U8 desc[UR16][R28.64+0x21], R15 ;  /* 0x0000210f1c00e986 */ /* 0x0003e2000c101110 */
[----:B------:R-:W-:Y:S02]  /*dc30*/  ISETP.LT.OR P6, PT, R41, 0x29, !P3 ;  /* 0x000000292900780c */ /* 0x000fe40005fc1670 */
[----:B0-----:R-:W-:-:S03]  /*dc40*/  F2FP.SATFINITE.E5M2.F32.PACK_AB_MERGE_C R17, RZ, R12, RZ ;  /* 0x0000000cff11723e */ /* 0x001fc600048060ff */
[----:B------:R0:W-:Y:S01]  /*dc50*/  @!P5 STG.E.U8 desc[UR16][R30.64+0x29], R13 ;  /* 0x0000290d1e00d986 */ /* 0x0001e2000c101110 */
[----:B------:R-:W-:-:S03]  /*dc60*/  ISETP.LT.OR P5, PT, R41, 0x2a, !P3 ;  /* 0x0000002a2900780c */ /* 0x000fc60005fa1670 */
[----:B------:R-:W-:Y:S01]  /*dc70*/  @!P2 STG.E.U8 desc[UR16][R30.64+0x28], R19 ;  /* 0x000028131e00a986 */ /* 0x000fe2000c101110 */
[C---:B------:R-:W-:Y:S02]  /*dc80*/  ISETP.LT.OR P2, PT, R41.reuse, 0x31, !P1 ;  /* 0x000000312900780c */ /* 0x040fe40004f41670 */
[----:B-1----:R-:W-:Y:S01]  /*dc90*/  F2FP.SATFINITE.E5M2.F32.PACK_AB_MERGE_C R15, RZ, R10, RZ ;  /* 0x0000000aff0f723e */ /* 0x002fe200048060ff */
[----:B------:R-:W-:Y:S01]  /*dca0*/  @!P6 STG.E.U8 desc[UR16][R28.64+0x28], R17 ;  /* 0x000028111c00e986 */ /* 0x000fe2000c101110 */
[----:B------:R-:W-:Y:S02]  /*dcb0*/  ISETP.LT.OR P6, PT, R41, 0x32, !P1 ;  /* 0x000000322900780c */ /* 0x000fe40004fc1670 */
[----:B0-----:R-:W-:-:S03]  /*dcc0*/  F2FP.SATFINITE.E5M2.F32.PACK_AB_MERGE_C R13, RZ, R8, RZ ;  /* 0x00000008ff0d723e */ /* 0x001fc600048060ff */
        /* <DEDUP_REMOVED lines=9> */
[----:B------:R4:W-:Y:S01]  /*dd60*/  @!P2 STG.E.U8 desc[UR16][R28.64+0x30], R13 ;  /* 0x0000300d1c00a986 */ /* 0x0009e2000c101110 */
[C---:B------:R-:W-:Y:S02]  /*dd70*/  ISETP.LT.OR P2, PT, R41.reuse, 0x39, !P3 ;  /* 0x000000392900780c */ /* 0x040fe40005f41670 */
[----:B-1----:R-:W-:Y:S01]  /*dd80*/  F2FP.SATFINITE.E5M2.F32.PACK_AB_MERGE_C R9, RZ, R4, RZ ;  /* 0x00000004ff09723e */ /* 0x002fe200048060ff */
[----:B------:R1:W-:Y:S01]  /*dd90*/  @!P6 STG.E.U8 desc[UR16][R30.64+0x38], R11 ;  /* 0x0000380b1e00e986 */ /* 0x0003e2000c101110 */
[C---:B------:R-:W-:Y:S02]  /*dda0*/  ISETP.LT.OR P6, PT, R41.reuse, 0x3a, !P3 ;  /* 0x0000003a2900780c */ /* 0x040fe40005fc1670 */
[----:B0-----:R-:W-:Y:S01]  /*ddb0*/  F2FP.SATFINITE.E5M2.F32.PACK_AB_MERGE_C R7, RZ, R2, RZ ;  /* 0x00000002ff07723e */ /* 0x001fe200048060ff */
[----:B---3--:R-:W-:Y:S02]  /*ddc0*/  FMUL R2, R224, UR20 ;  /* 0x00000014e0027c20 */ /* 0x008fe40008400000 */
[----:B------:R0:W-:Y:S01]  /*ddd0*/  @!P5 STG.E.U8 desc[UR16][R30.64+0x39], R5 ;  /* 0x000039051e00d986 */ /* 0x0001e2000c101110 */
[----:B------:R-:W-:-:S02]  /*dde0*/  ISETP.LT.OR P5, PT, R41, 0x42, !P1 ;  /* 0x000000422900780c */ /* 0x000fc40004fa1670 */
[----:B----4-:R-:W-:Y:S01]  /*ddf0*/  F2FP.SATFINITE.E5M2.F32.PACK_AB_MERGE_C R13, RZ, R3, RZ ;  /* 0x00000003ff0d723e */ /* 0x010fe200048060ff */
[----:B------:R-:W-:Y:S01]  /*de00*/  FMUL R3, R223, UR20 ;  /* 0x00000014df037c20 */ /* 0x000fe20008400000 */
[----:B------:R3:W-:Y:S01]  /*de10*/  @!P2 STG.E.U8 desc[UR16][R28.64+0x38], R9 ;  /* 0x000038091c00a986 */ /* 0x0007e2000c101110 */
[----:B-1----:R-:W-:Y:S01]  /*de20*/  F2FP.SATFINITE.E5M2.F32.PACK_AB_MERGE_C R11, RZ, R0, RZ ;  /* 0x00000000ff0b723e */ /* 0x002fe200048060ff */
[----:B--2---:R-:W-:Y:S01]  /*de30*/  FMUL R0, R220, UR20 ;  /* 0x00000014dc007c20 */ /* 0x004fe20008400000 */
[----:B------:R-:W-:Y:S01]  /*de40*/  ISETP.LT.OR P2, PT, R41, 0x41, !P1 ;  /* 0x000000412900780c */ /* 0x000fe20004f41670 */
[----:B------:R-:W2:Y:S04]  /*de50*/  LDL.LU R223, [R1+0x1c] ;  /* 0x00001c0001df7983 */ /* 0x000ea80000300800 */
[----:B------:R-:W4:Y:S01]  /*de60*/  LDL.LU R221, [R1+0x20] ;  /* 0x0000200001dd7983 */ /* 0x000f220000300800 */
[----:B0-----:R-:W-:-:S03]  /*de70*/  F2FP.SATFINITE.E5M2.F32.PACK_AB_MERGE_C R5, RZ, R3, RZ ;  /* 0x00000003ff05723e */ /* 0x001fc600048060ff */
[----:B------:R-:W4:Y:S01]  /*de80*/  LDL.LU R224, [R1+0x24] ;  /* 0x0000240001e07983 */ /* 0x000f220000300800 */
[----:B------:R-:W-:Y:S01]  /*de90*/  FMUL R3, R226, UR20 ;  /* 0x00000014e2037c20 */ /* 0x000fe20008400000 */
[----:B---3--:R-:W-:Y:S01]  /*dea0*/  F2FP.SATFINITE.E5M2.F32.PACK_AB_MERGE_C R9, RZ, R0, RZ ;  /* 0x00000000ff09723e */ /* 0x008fe200048060ff */
[----:B------:R-:W-:Y:S01]  /*deb0*/  FMUL R0, R225, UR20 ;  /* 0x00000014e1007c20 */ /* 0x000fe20008400000 */
[----:B------:R0:W-:Y:S01]  /*dec0*/  @!P6 STG.E.U8 desc[UR16][R28.64+0x39], R13 ;  /* 0x0000390d1c00e986 */ /* 0x0001e2000c101110 */
[----:B------:R-:W-:-:S03]  /*ded0*/  ISETP.LT.OR P6, PT, R41, 0x41, !P3 ;  /* 0x000000412900780c */ /* 0x000fc60005fc1670 */
[----:B------:R-:W3:Y:S04]  /*dee0*/  LDL.LU R226, [R1+0x28] ;  /* 0x0000280001e27983 */ /* 0x000ee80000300800 */
[----:B------:R-:W3:Y:S01]  /*def0*/  LDL.LU R225, [R1+0x2c] ;  /* 0x00002c0001e17983 */ /* 0x000ee20000300800 */
[----:B0-----:R-:W-:Y:S01]  /*df00*/  F2FP.SATFINITE.E5M2.F32.PACK_AB_MERGE_C R13, RZ, R2, RZ ;  /* 0x00000002ff0d723e */ /* 0x001fe200048060ff */
[----:B------:R-:W-:Y:S02]  /*df10*/  FMUL R2, R227, UR20 ;  /* 0x00000014e3027c20 */ /* 0x000fe40008400000 */
[----:B------:R-:W3:Y:S04]  /*df20*/  LDL.LU R227, [R1+0x30] ;  /* 0x0000300001e37983 */ /* 0x000ee80000300800 */
[----:B------:R-:W-:Y:S01]  /*df30*/  @!P5 STG.E.U8 desc[UR16][R30.64+0x41], R11 ;  /* 0x0000410b1e00d986 */ /* 0x000fe2000c101110 */
[----:B------:R-:W-:-:S03]  /*df40*/  ISETP.LT.OR P5, PT, R41, 0x42, !P3 ;  /* 0x000000422900780c */ /* 0x000fc60005fa1670 */
[----:B------:R0:W-:Y:S01]  /*df50*/  @!P2 STG.E.U8 desc[UR16][R30.64+0x40], R7 ;  /* 0x000040071e00a986 */ /* 0x0001e2000c101110 */
[----:B------:R-:W-:-:S03]  /*df60*/  ISETP.LT.OR P2, PT, R41, 0x49, !P1 ;  /* 0x000000492900780c */ /* 0x000fc60004f41670 */
[----:B------:R1:W-:Y:S01]  /*df70*/  @!P6 STG.E.U8 desc[UR16][R28.64+0x40], R5 ;  /* 0x000040051c00e986 */ /* 0x0003e2000c101110 */
[----:B------:R-:W-:-:S03]  /*df80*/  ISETP.LT.OR P6, PT, R41, 0x4a, !P1 ;  /* 0x0000004a2900780c */ /* 0x000fc60004fc1670 */
[----:B------:R-:W3:Y:S04]  /*df90*/  LDL.LU R220, [R1+0x34] ;  /* 0x0000340001dc7983 */ /* 0x000ee80000300800 */
[----:B------:R1:W-:Y:S01]  /*dfa0*/  @!P5 STG.E.U8 desc[UR16][R28.64+0x41], R9 ;  /* 0x000041091c00d986 */ /* 0x0003e2000c101110 */
[----:B0-----:R-:W-:Y:S01]  /*dfb0*/  F2FP.SATFINITE.E5M2.F32.PACK_AB_MERGE_C R7, RZ, R3, RZ ;  /* 0x00000003ff07723e */ /* 0x001fe200048060ff */
[----:B------:R-:W-:Y:S02]  /*dfc0*/  FMUL R3, R222, UR20 ;  /* 0x00000014de037c20 */ /* 0x000fe40008400000 */
[----:B------:R-:W-:Y:S01]  /*dfd0*/  @!P2 STG.E.U8 desc[UR16][R30.64+0x48], R13 ;  /* 0x0000480d1e00a986 */ /* 0x000fe2000c101110 */
[----:B------:R-:W-:-:S03]  /*dfe0*/  ISETP.LT.OR P2, PT, R41, 0x49, !P3 ;  /* 0x000000492900780c */ /* 0x000fc60005f41670 */
[----:B------:R-:W3:Y:S01]  /*dff0*/  LDL.LU R222, [R1+0x38] ;  /* 0x0000380001de7983 */ /* 0x000ee20000300800 */
[----:B-1----:R-:W-:Y:S02]  /*e000*/  F2FP.SATFINITE.E5M2.F32.PACK_AB_MERGE_C R5, RZ, R0, RZ ;  /* 0x00000000ff05723e */ /* 0x002fe400048060ff */
[----:B------:R-:W-:Y:S02]  /*e010*/  F2FP.SATFINITE.E5M2.F32.PACK_AB_MERGE_C R11, RZ, R2, RZ ;  /* 0x00000002ff0b723e */ /* 0x000fe400048060ff */
[----:B------:R-:W-:Y:S01]  /*e020*/  F2FP.SATFINITE.E5M2.F32.PACK_AB_MERGE_C R9, RZ, R3, RZ ;  /* 0x00000003ff09723e */ /* 0x000fe200048060ff */
[----:B------:R0:W-:Y:S04]  /*e030*/  @!P6 STG.E.U8 desc[UR16][R30.64+0x49], R7 ;  /* 0x000049071e00e986 */ /* 0x0001e8000c101110 */
[----:B------:R1:W-:Y:S01]  /*e040*/  @!P2 STG.E.U8 desc[UR16][R28.64+0x48], R5 ;  /* 0x000048051c00a986 */ /* 0x0003e2000c101110 */
[----:B--2---:R-:W-:-:S03]  /*e050*/  FMUL R0, R223, UR20 ;  /* 0x00000014df007c20 */ /* 0x004fc60008400000 */
[----:B------:R-:W2:Y:S01]  /*e060*/  LDL.LU R223, [R1+0x3c] ;  /* 0x00003c0001df7983 */ /* 0x000ea20000300800 */
[----:B----4-:R-:W-:Y:S01]  /*e070*/  FMUL R2, R221, UR20 ;  /* 0x00000014dd027c20 */ /* 0x010fe20008400000 */
[----:B0-----:R-:W-:Y:S01]  /*e080*/  F2FP.SATFINITE.E5M2.F32.PACK_AB_MERGE_C R7, RZ, R0, RZ ;  /* 0x00000000ff07723e */ /* 0x001fe200048060ff */
[----:B------:R-:W-:Y:S02]  /*e090*/  FMUL R3, R224, UR20 ;  /* 0x00000014e0037c20 */ /* 0x000fe40008400000 */
[----:B------:R-:W4:Y:S01]  /*e0a0*/  LDL.LU R224, [R1+0x40] ;  /* 0x0000400001e07983 */ /* 0x000f220000300800 */
[----:B------:R-:W-:Y:S02]  /*e0b0*/  F2FP.SATFINITE.E5M2.F32.PACK_AB_MERGE_C R13, RZ, R2, RZ ;  /* 0x00000002ff0d723e */ /* 0x000fe400048060ff */
[----:B-1----:R-:W-:Y:S01]  /*e0c0*/  F2FP.SATFINITE.E5M2.F32.PACK_AB_MERGE_C R5, RZ, R3, RZ ;  /* 0x00000003ff05723e */ /* 0x002fe200048060ff */
[----:B---3--:R-:W-:Y:S02]  /*e0d0*/  FMUL R0, R226, UR20 ;  /* 0x00000014e2007c20 */ /* 0x008fe40008400000 */
[----:B------:R-:W3:Y:S01]  /*e0e0*/  LDL.LU R226, [R1+0x44] ;  /* 0x0000440001e27983 */ /* 0x000ee20000300800 */
[----:B------:R-:W-:-:S03]  /*e0f0*/  FMUL R2, R225, UR20 ;  /* 0x00000014e1027c20 */ /* 0x000fc60008400000 */
[----:B------:R-:W3:Y:S01]  /*e100*/  LDL.LU R225, [R1+0x48] ;  /* 0x0000480001e17983 */ /* 0x000ee20000300800 */
[----:B------:R-:W-:-:S03]  /*e110*/  FMUL R3, R227, UR20 ;  /* 0x00000014e3037c20 */ /* 0x000fc60008400000 */
[----:B------:R-:W3:Y:S01]  /*e120*/  LDL.LU R227, [R1+0x4c] ;  /* 0x00004c0001e37983 */ /* 0x000ee20000300800 */
[C---:B------:R-:W-:Y:S02]  /*e130*/  ISETP.LT.OR P5, PT, R41.reuse, 0x4a, !P3 ;  /* 0x0000004a2900780c */ /* 0x040fe40005fa1670 */
[C---:B------:R-:W-:Y:S01]  /*e140*/  ISETP.LT.OR P6, PT, R41.reuse, 0x51, !P1 ;  /* 0x000000512900780c */ /* 0x040fe20004fc1670 */
[----:B------:R-:W3:Y:S01]  /*e150*/  LDL.LU R219, [R1+0x50] ;  /* 0x0000500001db7983 */ /* 0x000ee20000300800 */
[----:B------:R-:W-:-:S03]  /*e160*/  ISETP.LT.OR P2, PT, R41, 0x51, !P3 ;  /* 0x000000512900780c */ /* 0x000fc60005f41670 */
[----:B------:R-:W3:Y:S04]  /*e170*/  LDL.LU R218, [R1+0x54] ;  /* 0x0000540001da7983 */ /* 0x000ee80000300800 */
[----:B------:R-:W3:Y:S04]  /*e180*/  LDL.LU R221, [R1+0x58] ;  /* 0x0000580001dd7983 */ /* 0x000ee80000300800 */
[----:B------:R0:W-:Y:S01]  /*e190*/  @!P5 STG.E.U8 desc[UR16][R28.64+0x49], R11 ;  /* 0x0000490b1c00d986 */ /* 0x0001e2000c101110 */
[----:B------:R-:W-:-:S03]  /*e1a0*/  ISETP.LT.OR P5, PT, R41, 0x52, !P1 ;  /* 0x000000522900780c */ /* 0x000fc60004fa1670 */
[----:B------:R1:W-:Y:S01]  /*e1b0*/  @!P6 STG.E.U8 desc[UR16][R30.64+0x50], R9 ;  /* 0x000050091e00e986 */ /* 0x0003e2000c101110 */
[----:B------:R-:W-:Y:S02]  /*e1c0*/  ISETP.LT.OR P6, PT, R41, 0x52, !P3 ;  /* 0x000000522900780c */ /* 0x000fe40005fc1670 */
[----:B0-----:R-:W-:-:S07]  /*e1d0*/  F2FP.SATFINITE.E5M2.F32.PACK_AB_MERGE_C R11, RZ, R2, RZ ;  /* 0x00000002ff0b723e */ /* 0x001fce00048060ff */
[----:B------:R0:W-:Y:S01]  /*e1e0*/  @!P5 STG.E.U8 desc[UR16][R30.64+0x51], R7 ;  /* 0x000051071e00d986 */ /* 0x0001e2000c101110 */
[C---:B------:R-:W-:Y:S02]  /*e1f0*/  ISETP.LT.OR P5, PT, R41.reuse, 0x5a, !P1 ;  /* 0x0000005a2900780c */ /* 0x040fe40004fa1670 */
[----:B-1----:R-:W-:Y:S01]  /*e200*/  F2FP.SATFINITE.E5M2.F32.PACK_AB_MERGE_C R9, RZ, R0, RZ ;  /* 0x00000000ff09723e */ /* 0x002fe200048060ff */
[----:B------:R-:W-:Y:S01]  /*e210*/  @!P2 STG.E.U8 desc[UR16][R28.64+0x50], R13 ;  /* 0x0000500d1c00a986 */ /* 0x000fe2000c101110 */
[C---:B------:R-:W-:Y:S01]  /*e220*/  ISETP.LT.OR P2, PT, R41.reuse, 0x59, !P1 ;  /* 0x000000592900780c */ /* 0x040fe20004f41670 */
[----:B------:R-:W-:Y:S01]  /*e230*/  FMUL R0, R220, UR20 ;  /* 0x00000014dc007c20 */ /* 0x000fe20008400000 */
[----:B------:R-:W-:Y:S01]  /*e240*/  FMUL R2, R222, UR20 ;  /* 0x00000014de027c20 */ /* 0x000fe20008400000 */
[----:B------:R1:W-:Y:S01]  /*e250*/  @!P6 STG.E.U8 desc[UR16][R28.64+0x51], R5 ;  /* 0x000051051c00e986 */ /* 0x0003e2000c101110 */
[----:B------:R-:W-:-:S03]  /*e260*/  ISETP.LT.OR P6, PT, R41, 0x59, !P3 ;  /* 0x000000592900780c */ /* 0x000fc60005fc1670 */
[----:B------:R-:W3:Y:S04]  /*e270*/  LDL.LU R220, [R1+0x5c] ;  /* 0x00005c0001dc7983 */ /* 0x000ee80000300800 */
[----:B------:R-:W3:Y:S01]  /*e280*/  LDL.LU R222, [R1+0x60] ;  /* 0x0000600001de7983 */ /* 0x000ee20000300800 */
[----:B0-----:R-:W-:Y:S02]  /*e290*/  F2FP.SATFINITE.E5M2.F32.PACK_AB_MERGE_C R7, RZ, R3, RZ ;  /* 0x00000003ff07723e */ /* 0x001fe400048060ff */
[----:B-1----:R-:W-:Y:S01]  /*e2a0*/  F2FP.SATFINITE.E5M2.F32.PACK_AB_MERGE_C R5, RZ, R0, RZ ;  /* 0x00000000ff05723e */ /* 0x002fe200048060ff */
[----:B------:R0:W-:Y:S01]  /*e2b0*/  @!P2 STG.E.U8 desc[UR16][R30.64+0x58], R9 ;  /* 0x000058091e00a986 */ /* 0x0001e2000c101110 */
[----:B------:R-:W-:-:S03]  /*e2c0*/  F2FP.SATFINITE.E5M2.F32.PACK_AB_MERGE_C R13, RZ, R2, RZ ;  /* 0x00000002ff0d723e */ /* 0x000fc600048060ff */
[----:B------:R-:W-:Y:S04]  /*e2d0*/  @!P5 STG.E.U8 desc[UR16][R30.64+0x59], R11 ;  /* 0x0000590b1e00d986 */ /* 0x000fe8000c101110 */
[----:B------:R1:W-:Y:S01]  /*e2e0*/  @!P6 STG.E.U8 desc[UR16][R28.64+0x58], R7 ;  /* 0x000058071c00e986 */ /* 0x0003e2000c101110 */
[----:B--2---:R-:W-:-:S03]  /*e2f0*/  FMUL R3, R223, UR20 ;  /* 0x00000014df037c20 */ /* 0x004fc60008400000 */
[----:B------:R-:W2:Y:S01]  /*e300*/  LDL.LU R223, [R1+0x64] ;  /* 0x0000640001df7983 */ /* 0x000ea20000300800 */
[----:B----4-:R-:W-:Y:S01]  /*e310*/  FMUL R0, R224, UR20 ;  /* 0x00000014e0007c20 */ /* 0x010fe20008400000 */
[----:B0-----:R-:W-:Y:S02]  /*e320*/  F2FP.SATFINITE.E5M2.F32.PACK_AB_MERGE_C R9, RZ, R3, RZ ;  /* 0x00000003ff09723e */ /* 0x001fe400048060ff */
[----:B------:R-:W4:Y:S02]  /*e330*/  LDL.LU R224, [R1+0x68] ;  /* 0x0000680001e07983 */ /* 0x000f240000300800 */
        /* <DEDUP_REMOVED lines=8> */
[C---:B------:R-:W-:Y:S02]  /*e3c0*/  ISETP.LT.OR P2, PT, R41.reuse, 0x61, !P1 ;  /* 0x000000612900780c */ /* 0x040fe40004f41670 */
[----:B------:R-:W-:-:S09]  /*e3d0*/  ISETP.LT.OR P6, PT, R41, 0x62, !P1 ;  /* 0x000000622900780c */ /* 0x000fd20004fc1670 */
[----:B------:R0:W-:Y:S01]  /*e3e0*/  @!P5 STG.E.U8 desc[UR16][R28.64+0x59], R5 ;  /* 0x000059051c00d986 */ /* 0x0001e2000c101110 */
[----:B------:R-:W-:-:S03]  /*e3f0*/  ISETP.LT.OR P5, PT, R41, 0x62, !P3 ;  /* 0x000000622900780c */ /* 0x000fc60005fa1670 */
[----:B------:R-:W-:Y:S01]  /*e400*/  @!P2 STG.E.U8 desc[UR16][R30.64+0x60], R13 ;  /* 0x0000600d1e00a986 */ /* 0x000fe2000c101110 */
[----:B------:R-:W-:-:S03]  /*e410*/  ISETP.LT.OR P2, PT, R41, 0x61, !P3 ;  /* 0x000000612900780c */ /* 0x000fc60005f41670 */
[----:B------:R1:W-:Y:S01]  /*e420*/  @!P6 STG.E.U8 desc[UR16][R30.64+0x61], R9 ;  /* 0x000061091e00e986 */ /* 0x0003e2000c101110 */
[----:B------:R-:W-:Y:S02]  /*e430*/  ISETP.LT.OR P6, PT, R41, 0x69, !P1 ;  /* 0x000000692900780c */ /* 0x000fe40004fc1670 */
[----:B------:R-:W-:Y:S02]  /*e440*/  F2FP.SATFINITE.E5M2.F32.PACK_AB_MERGE_C R11, RZ, R2, RZ ;  /* 0x00000002ff0b723e */ /* 0x000fe400048060ff */
[----:B0-----:R-:W-:-:S03]  /*e450*/  F2FP.SATFINITE.E5M2.F32.PACK_AB_MERGE_C R5, RZ, R3, RZ ;  /* 0x00000003ff05723e */ /* 0x001fc600048060ff */
[----:B------:R-:W-:Y:S01]  /*e460*/  @!P5 STG.E.U8 desc[UR16][R28.64+0x61], R11 ;  /* 0x0000610b1c00d986 */ /* 0x000fe2000c101110 */
[----:B------:R-:W-:-:S03]  /*e470*/  ISETP.LT.OR P5, PT, R41, 0x6a, !P1 ;  /* 0x0000006a2900780c */ /* 0x000fc60004fa1670 */
[----:B------:R0:W-:Y:S01]  /*e480*/  @!P2 STG.E.U8 desc[UR16][R28.64+0x60], R7 ;  /* 0x000060071c00a986 */ /* 0x0001e2000c101110 */
[----:B------:R-:W-:-:S03]  /*e490*/  ISETP.LT.OR P2, PT, R41, 0x69, !P3 ;  /* 0x000000692900780c */ /* 0x000fc60005f41670 */
[----:B------:R0:W-:Y:S01]  /*e4a0*/  @!P6 STG.E.U8 desc[UR16][R30.64+0x68], R5 ;  /* 0x000068051e00e986 */ /* 0x0001e2000c101110 */
[----:B------:R-:W-:Y:S01]  /*e4b0*/  ISETP.LT.OR P6, PT, R41, 0x6a, !P3 ;  /* 0x0000006a2900780c */ /* 0x000fe20005fc1670 */
[----:B------:R-:W-:Y:S01]  /*e4c0*/  FMUL R2, R219, UR20 ;  /* 0x00000014db027c20 */ /* 0x000fe20008400000 */
[----:B------:R-:W-:Y:S01]  /*e4d0*/  FMUL R3, R218, UR20 ;  /* 0x00000014da037c20 */ /* 0x000fe20008400000 */
[----:B-1----:R-:W-:-:S03]  /*e4e0*/  F2FP.SATFINITE.E5M2.F32.PACK_AB_MERGE_C R9, RZ, R0, RZ ;  /* 0x00000000ff09723e */ /* 0x002fc600048060ff */
[----:B------:R-:W-:Y:S02]  /*e4f0*/  F2FP.SATFINITE.E5M2.F32.PACK_AB_MERGE_C R13, RZ, R2, RZ ;  /* 0x00000002ff0d723e */ /* 0x000fe400048060ff */
[----:B0-----:R-:W-:Y:S01]  /*e500*/  F2FP.SATFINITE.E5M2.F32.PACK_AB_MERGE_C R7, RZ, R3, RZ ;  /* 0x00000003ff07723e */ /* 0x001fe200048060ff */
[----:B------:R0:W-:Y:S01]  /*e510*/  @!P5 STG.E.U8 desc[UR16][R30.64+0x69], R9 ;  /* 0x000069091e00d986 */ /* 0x0001e2000c101110 */
[----:B------:R-:W-:-:S03]  /*e520*/  ISETP.LT.OR P5, PT, R41, 0x71, !P3 ;  /* 0x000000712900780c */ /* 0x000fc60005fa1670 */
[----:B------:R-:W-:Y:S01]  /*e530*/  @!P2 STG.E.U8 desc[UR16][R28.64+0x68], R13 ;  /* 0x0000680d1c00a986 */ /* 0x000fe2000c101110 */
[----:B------:R-:W-:-:S03]  /*e540*/  ISETP.LT.OR P2, PT, R41, 0x71, !P1 ;  /* 0x000000712900780c */ /* 0x000fc60004f41670 */
[----:B------:R1:W-:Y:S01]  /*e550*/  @!P6 STG.E.U8 desc[UR16][R28.64+0x69], R7 ;  /* 0x000069071c00e986 */ /* 0x0003e2000c101110 */
[----:B------:R-:W-:Y:S01]  /*e560*/  ISETP.LT.OR P6, PT, R41, 0x72, !P1 ;  /* 0x000000722900780c */ /* 0x000fe20004fc1670 */
[----:B------:R-:W-:Y:S01]  /*e570*/  FMUL R0, R221, UR20 ;  /* 0x00000014dd007c20 */ /* 0x000fe20008400000 */
[----:B------:R-:W-:Y:S01]  /*e580*/  FMUL R2, R220, UR20 ;  /* 0x00000014dc027c20 */ /* 0x000fe20008400000 */
[----:B------:R-:W-:-:S03]  /*e590*/  FMUL R3, R222, UR20 ;  /* 0x00000014de037c20 */ /* 0x000fc60008400000 */
[----:B------:R-:W-:Y:S02]  /*e5a0*/  F2FP.SATFINITE.E5M2.F32.PACK_AB_MERGE_C R5, RZ, R0, RZ ;  /* 0x00000000ff05723e */ /* 0x000fe400048060ff */
[----:B------:R-:W-:Y:S02]  /*e5b0*/  F2FP.SATFINITE.E5M2.F32.PACK_AB_MERGE_C R11, RZ, R2, RZ ;  /* 0x00000002ff0b723e */ /* 0x000fe400048060ff */
[----:B0-----:R-:W-:Y:S01]  /*e5c0*/  F2FP.SATFINITE.E5M2.F32.PACK_AB_MERGE_C R9, RZ, R3, RZ ;  /* 0x00000003ff09723e */ /* 0x001fe200048060ff */
[----:B------:R-:W-:Y:S01]  /*e5d0*/  @!P2 STG.E.U8 desc[UR16][R30.64+0x70], R5 ;  /* 0x000070051e00a986 */ /* 0x000fe2000c101110 */
[----:B------:R-:W-:-:S03]  /*e5e0*/  ISETP.LT.OR P2, PT, R41, 0x79, !P1 ;  /* 0x000000792900780c */ /* 0x000fc60004f41670 */
[----:B------:R0:W-:Y:S01]  /*e5f0*/  @!P6 STG.E.U8 desc[UR16][R30.64+0x71], R11 ;  /* 0x0000710b1e00e986 */ /* 0x0001e2000c101110 */
[C---:B------:R-:W-:Y:S02]  /*e600*/  ISETP.LT.OR P6, PT, R41.reuse, 0x72, !P3 ;  /* 0x000000722900780c */ /* 0x040fe40005fc1670 */
[C---:B------:R-:W-:Y:S01]  /*e610*/  ISETP.LT.OR P1, PT, R41.reuse, 0x7a, !P1 ;  /* 0x0000007a2900780c */ /* 0x040fe20004f21670 */
[----:B------:R0:W-:Y:S01]  /*e620*/  @!P5 STG.E.U8 desc[UR16][R28.64+0x70], R9 ;  /* 0x000070091c00d986 */ /* 0x0001e2000c101110 */
[C---:B------:R-:W-:Y:S02]  /*e630*/  ISETP.LT.OR P5, PT, R41.reuse, 0x79, !P3 ;  /* 0x000000792900780c */ /* 0x040fe40005fa1670 */
[----:B------:R-:W-:Y:S01]  /*e640*/  ISETP.LT.OR P3, PT, R41, 0x7a, !P3 ;  /* 0x0000007a2900780c */ /* 0x000fe20005f61670 */
[----:B--2---:R-:W-:Y:S01]  /*e650*/  FMUL R0, R223, UR20 ;  /* 0x00000014df007c20 */ /* 0x004fe20008400000 */
[----:B----4-:R-:W-:-:S04]  /*e660*/  FMUL R2, R224, UR20 ;  /* 0x00000014e0027c20 */ /* 0x010fc80008400000 */
[----:B-1----:R-:W-:Y:S01]  /*e670*/  F2FP.SATFINITE.E5M2.F32.PACK_AB_MERGE_C R7, RZ, R0, RZ ;  /* 0x00000000ff07723e */ /* 0x002fe200048060ff */
[----:B---3--:R-:W-:Y:S01]  /*e680*/  FMUL R3, R226, UR20 ;  /* 0x00000014e2037c20 */ /* 0x008fe20008400000 */
[----:B------:R-:W-:Y:S01]  /*e690*/  FMUL R4, R225, UR20 ;  /* 0x00000014e1047c20 */ /* 0x000fe20008400000 */
[----:B0-----:R-:W-:-:S03]  /*e6a0*/  F2FP.SATFINITE.E5M2.F32.PACK_AB_MERGE_C R11, RZ, R2, RZ ;  /* 0x00000002ff0b723e */ /* 0x001fc600048060ff */
[----:B------:R-:W-:Y:S01]  /*e6b0*/  F2FP.SATFINITE.E5M2.F32.PACK_AB_MERGE_C R3, RZ, R3, RZ ;  /* 0x00000003ff03723e */ /* 0x000fe200048060ff */
[----:B------:R-:W-:Y:S01]  /*e6c0*/  FMUL R5, R227, UR20 ;  /* 0x00000014e3057c20 */ /* 0x000fe20008400000 */
[----:B------:R-:W-:Y:S01]  /*e6d0*/  F2FP.SATFINITE.E5M2.F32.PACK_AB_MERGE_C R9, RZ, R4, RZ ;  /* 0x00000004ff09723e */ /* 0x000fe200048060ff */
[----:B------:R0:W-:Y:S03]  /*e6e0*/  @!P6 STG.E.U8 desc[UR16][R28.64+0x71], R7 ;  /* 0x000071071c00e986 */ /* 0x0001e6000c101110 */
[----:B------:R-:W-:Y:S01]  /*e6f0*/  F2FP.SATFINITE.E5M2.F32.PACK_AB_MERGE_C R5, RZ, R5, RZ ;  /* 0x00000005ff05723e */ /* 0x000fe200048060ff */
[----:B------:R0:W-:Y:S04]  /*e700*/  @!P2 STG.E.U8 desc[UR16][R30.64+0x78], R11 ;  /* 0x0000780b1e00a986 */ /* 0x0001e8000c101110 */
[----:B------:R0:W-:Y:S04]  /*e710*/  @!P1 STG.E.U8 desc[UR16][R30.64+0x79], R3 ;  /* 0x000079031e009986 */ /* 0x0001e8000c101110 */
[----:B------:R0:W-:Y:S04]  /*e720*/  @!P5 STG.E.U8 desc[UR16][R28.64+0x78], R9 ;  /* 0x000078091c00d986 */ /* 0x0001e8000c101110 */
[----:B------:R0:W-:Y:S02]  /*e730*/  @!P3 STG.E.U8 desc[UR16][R28.64+0x79], R5 ;  /* 0x000079051c00b986 */ /* 0x0001e4000c101110 */
.L_x_296:
[----:B------:R-:W-:Y:S05]  /*e740*/  BSYNC B0 ;  /* 0x0000000000007941 */ /* 0x000fea0003800000 */
.L_x_38:
[----:B0-----:R-:W2:Y:S04]  /*e750*/  LDL.LU R3, [R1+0x7c] ;  /* 0x00007c0001037983 */ /* 0x001ea80000300800 */
[----:B-----5:R-:W2:Y:S01]  /*e760*/  LDL.LU R2, [R1+0x80] ;  /* 0x0000800001027983 */ /* 0x020ea20000300800 */
[----:B------:R-:W-:Y:S01]  /*e770*/  ULDC UR6, c[0x0][0xc] ;  /* 0x0000030000067ab9 */ /* 0x000fe20000000800 */
[----:B------:R-:W-:Y:S01]  /*e780*/  ULDC UR7, c[0x0][0x10] ;  /* 0x0000040000077ab9 */ /* 0x000fe20000000800 */
[----:B------:R-:W2:Y:S01]  /*e790*/  LDC R5, c[0x0][0x14] ;  /* 0x00000500ff057b82 */ /* 0x000ea20000000800 */
[----:B------:R-:W-:Y:S01]  /*e7a0*/  UIMAD.WIDE.U32 UR6, UR6, UR7, URZ ;  /* 0x00000007060672a5 */ /* 0x000fe2000f8e003f */
[----:B------:R-:W-:Y:S01]  /*e7b0*/  PRMT R0, RZ, 0x7610, R0 ;  /* 0x00007610ff007816 */ /* 0x000fe20000000000 */
[----:B------:R-:W-:-:S04]  /*e7c0*/  UMOV UR22, 0xffffffff ;  /* 0xffffffff00167882 */ /* 0x000fc80000000000 */
[----:B--2---:R-:W-:-:S04]  /*e7d0*/  IMAD.WIDE.U32 R2, R5, UR6, R2 ;  /* 0x0000000605027c25 */ /* 0x004fc8000f8e0002 */
[----:B------:R-:W-:Y:S01]  /*e7e0*/  IMAD R5, R5, UR7, RZ ;  /* 0x0000000705057c24 */ /* 0x000fe2000f8e02ff */
[----:B------:R-:W-:Y:S01]  /*e7f0*/  ULDC.64 UR6, c[0x0][0x650] ;  /* 0x0001940000067ab9 */ /* 0x000fe20000000a00 */
[----:B------:R-:W-:Y:S01]  /*e800*/  IMAD.MOV.U32 R19, RZ, RZ, R2 ;  /* 0x000000ffff137224 */ /* 0x000fe200078e0002 */
[----:B------:R-:W-:Y:S01]  /*e810*/  ISETP.GE.U32.AND P1, PT, R2, UR6, PT ;  /* 0x0000000602007c0c */ /* 0x000fe2000bf26070 */
[----:B------:R-:W-:Y:S02]  /*e820*/  IMAD.IADD R22, R3, 0x1, R5 ;  /* 0x0000000103167824 */ /* 0x000fe400078e0205 */
[----:B------:R-:W-:-:S03]  /*e830*/  IMAD.MOV.U32 R2, RZ, RZ, -0x1 ;  /* 0xffffffffff027424 */ /* 0x000fc600078e00ff */
[----:B------:R0:W-:Y:S01]  /*e840*/  STL [R1+0x7c], R22 ;  /* 0x00007c1601007387 */ /* 0x0001e20000100800 */
[----:B------:R-:W-:-:S03]  /*e850*/  ISETP.GE.U32.AND.EX P1, PT, R22, UR7, PT, P1 ;  /* 0x0000000716007c0c */ /* 0x000fc6000bf26110 */
[----:B------:R0:W-:Y:S04]  /*e860*/  STL [R1+0x80], R19 ;  /* 0x0000801301007387 */ /* 0x0001e80000100800 */
[----:B------:R0:W-:Y:S06]  /*e870*/  STL [R1+0x84], R2 ;  /* 0x0000840201007387 */ /* 0x0001ec0000100800 */
[----:B------:R-:W-:Y:S05]  /*e880*/  @P1 BRA `(.L_x_297) ;  /* 0x00000004006c1947 */ /* 0x000fea0003800000 */
[----:B------:R-:W2:Y:S01]  /*e890*/  S2R R14, SR_CTAID.X ;  /* 0x00000000000e7919 */ /* 0x000ea20000002500 */
[----:B------:R-:W5:Y:S01]  /*e8a0*/  LDC.64 R8, c[0x0][0x628] ;  /* 0x00018a00ff087b82 */ /* 0x000f620000000a00 */
[----:B------:R-:W-:Y:S01]  /*e8b0*/  ULDC UR6, c[0x0][0x150] ;  /* 0x0000540000067ab9 */ /* 0x000fe20000000800 */
[----:B------:R-:W-:Y:S01]  /*e8c0*/  IMAD.MOV.U32 R6, RZ, RZ, R19 ;  /* 0x000000ffff067224 */ /* 0x000fe200078e0013 */
[----:B------:R-:W0:Y:S01]  /*e8d0*/  S2R R16, SR_CTAID.Y ;  /* 0x0000000000107919 */ /* 0x000e220000002600 */
[----:B------:R-:W-:-:S04]  /*e8e0*/  IMAD.MOV.U32 R7, RZ, RZ, R22 ;  /* 0x000000ffff077224 */ /* 0x000fc800078e0016 */
[----:B------:R-:W0:Y:S08]  /*e8f0*/  LDC R17, c[0x0][0x144] ;  /* 0x00005100ff117b82 */ /* 0x000e300000000800 */
[----:B------:R-:W0:Y:S08]  /*e900*/  LDC R10, c[0x0][0x630] ;  /* 0x00018c00ff0a7b82 */ /* 0x000e300000000800 */
[----:B------:R-:W0:Y:S01]  /*e910*/  LDC.64 R12, c[0x0][0x620] ;  /* 0x00018800ff0c7b82 */ /* 0x000e220000000a00 */
[----:B-----5:R-:W-:-:S04]  /*e920*/  ISETP.NE.U32.AND P1, PT, R8, RZ, PT ;  /* 0x000000ff0800720c */ /* 0x020fc80003f25070 */
[----:B------:R-:W-:Y:S02]  /*e930*/  ISETP.NE.AND.EX P1, PT, R9, RZ, PT, P1 ;  /* 0x000000ff0900720c */ /* 0x000fe40003f25310 */
[----:B--2---:R-:W-:-:S05]  /*e940*/  I2FP.F32.U32 R0, R14 ;  /* 0x0000000e00007245 */ /* 0x004fca0000201000 */
[----:B------:R-:W-:-:S04]  /*e950*/  FMUL R0, R0, UR6 ;  /* 0x0000000600007c20 */ /* 0x000fc80008400000 */
[----:B------:R2:W0:Y:S02]  /*e960*/  F2I.U32.TRUNC.NTZ R15, R0 ;  /* 0x00000000000f7305 */ /* 0x000424000020f000 */
[----:B------:R-:W-:Y:S05]  /*e970*/  @!P1 BRA `(.L_x_298) ;  /* 0x0000000000289947 */ /* 0x000fea0003800000 */
[----:B--2---:R-:W2:Y:S02]  /*e980*/  LDC R0, c[0x0][0x634] ;  /* 0x00018d00ff007b82 */ /* 0x004ea40000000800 */
[----:B--2---:R-:W-:-:S05]  /*e990*/  IADD3 R7, P1, R19, R0, RZ ;  /* 0x0000000013077210 */ /* 0x004fca0007f3e0ff */
[----:B------:R-:W-:-:S04]  /*e9a0*/  IMAD.X R11, RZ, RZ, R22, P1 ;  /* 0x000000ffff0b7224 */ /* 0x000fc800008e0616 */
[----:B0-----:R-:W-:-:S04]  /*e9b0*/  IMAD.WIDE.U32 R2, R11, R8, RZ ;  /* 0x000000080b027225 */ /* 0x001fc800078e00ff */
[----:B------:R-:W-:-:S04]  /*e9c0*/  IMAD.WIDE.U32 R4, P1, R7, R9, R2 ;  /* 0x0000000907047225 */ /* 0x000fc80007820002 */
[----:B------:R-:W-:-:S04]  /*e9d0*/  IMAD.WIDE.U32 R2, R7, R8, RZ ;  /* 0x0000000807027225 */ /* 0x000fc800078e00ff */
[----:B------:R-:W-:Y:S01]  /*e9e0*/  IMAD.X R7, RZ, RZ, RZ, P1 ;  /* 0x000000ffff077224 */ /* 0x000fe200008e06ff */
[----:B------:R-:W-:Y:S01]  /*e9f0*/  IADD3 RZ, P1, R3, R4, RZ ;  /* 0x0000000403ff7210 */ /* 0x000fe20007f3e0ff */
[----:B------:R-:W-:-:S04]  /*ea00*/  IMAD.MOV.U32 R6, RZ, RZ, R5 ;  /* 0x000000ffff067224 */ /* 0x000fc800078e0005 */
[----:B------:R-:W-:-:S08]  /*ea10*/  IMAD.WIDE.U32.X R6, R11, R9, R6, P1 ;  /* 0x000000090b067225 */ /* 0x000fd000008e0406 */
.L_x_298:
[-CC-:B01----:R-:W-:Y:S01]  /*ea20*/  SHF.R.U64 R24, R6, R10.reuse, R7.reuse ;  /* 0x0000000a06187219 */ /* 0x183fe20000001207 */
[----:B------:R-:W0:Y:S01]  /*ea30*/  LDC.64 R20, c[0x0][0x640] ;  /* 0x00019000ff147b82 */ /* 0x000e220000000a00 */
[----:B--2---:R-:W-:Y:S01]  /*ea40*/  SHF.R.U32.HI R0, RZ, R10, R7 ;  /* 0x0000000aff007219 */ /* 0x004fe20000011607 */
[----:B------:R-:W-:Y:S01]  /*ea50*/  IMAD.MOV.U32 R2, RZ, RZ, R19 ;  /* 0x000000ffff027224 */ /* 0x000fe200078e0013 */
[----:B------:R-:W-:Y:S01]  /*ea60*/  IADD3 R5, P1, RZ, -R24, RZ ;  /* 0x80000018ff057210 */ /* 0x000fe20007f3e0ff */
[----:B------:R-:W-:Y:S01]  /*ea70*/  IMAD.MOV R15, RZ, RZ, -R15 ;  /* 0x000000ffff0f7224 */ /* 0x000fe200078e0a0f */
[----:B------:R-:W-:Y:S01]  /*ea80*/  ULDC UR6, c[0x0][0x154] ;  /* 0x0000550000067ab9 */ /* 0x000fe20000000800 */
[----:B------:R-:W-:Y:S02]  /*ea90*/  IMAD.MOV.U32 R7, RZ, RZ, 0x1 ;  /* 0x00000001ff077424 */ /* 0x000fe400078e00ff */
[----:B------:R-:W1:Y:S01]  /*eaa0*/  LDC R4, c[0x0][0x618] ;  /* 0x00018600ff047b82 */ /* 0x000e620000000800 */
[----:B------:R-:W-:-:S02]  /*eab0*/  IMAD.X R3, RZ, RZ, ~R0, P1 ;  /* 0x000000ffff037224 */ /* 0x000fc400008e0e00 */
[----:B------:R-:W-:Y:S02]  /*eac0*/  IMAD R15, R17, R15, R14 ;  /* 0x0000000f110f7224 */ /* 0x000fe400078e020e */
[-C--:B------:R-:W-:Y:S02]  /*ead0*/  IMAD R0, R3, R12.reuse, RZ ;  /* 0x0000000c03007224 */ /* 0x080fe400078e02ff */
[----:B------:R-:W-:Y:S01]  /*eae0*/  IMAD.MOV.U32 R3, RZ, RZ, R22 ;  /* 0x000000ffff037224 */ /* 0x000fe200078e0016 */
[----:B------:R-:W2:Y:S01]  /*eaf0*/  LDC R6, c[0x0][0x608] ;  /* 0x00018200ff067b82 */ /* 0x000ea20000000800 */
[----:B------:R-:W-:-:S04]  /*eb00*/  IMAD.WIDE.U32 R2, R5, R12, R2 ;  /* 0x0000000c05027225 */ /* 0x000fc800078e0002 */
[----:B------:R-:W-:-:S03]  /*eb10*/  IMAD R5, R5, R13, R0 ;  /* 0x0000000d05057224 */ /* 0x000fc600078e0200 */
[----:B------:R-:W5:Y:S01]  /*eb20*/  LDC R18, c[0x0][0x658] ;  /* 0x00019600ff127b82 */ /* 0x000f620000000800 */
[----:B------:R-:W-:Y:S01]  /*eb30*/  I2FP.F32.U32 R0, R16 ;  /* 0x0000001000007245 */ /* 0x000fe20000201000 */
[----:B------:R-:W-:Y:S01]  /*eb40*/  IMAD.IADD R3, R3, 0x1, R5 ;  /* 0x0000000103037824 */ /* 0x000fe200078e0205 */
[----:B0-----:R-:W-:Y:S01]  /*eb50*/  ISETP.NE.U32.AND P1, PT, R20, RZ, PT ;  /* 0x000000ff1400720c */ /* 0x001fe20003f25070 */
[----:B------:R-:W-:Y:S02]  /*eb60*/  IMAD.MOV.U32 R5, RZ, RZ, -0x1 ;  /* 0xffffffffff057424 */ /* 0x000fe400078e00ff */
[----:B------:R-:W-:Y:S02]  /*eb70*/  FMUL R0, R0, UR6 ;  /* 0x0000000600007c20 */ /* 0x000fe40008400000 */
[----:B------:R-:W0:Y:S01]  /*eb80*/  LDC R13, c[0x0][0x148] ;  /* 0x00005200ff0d7b82 */ /* 0x000e220000000800 */
[----:B-1----:R-:W-:Y:S01]  /*eb90*/  SHF.R.U64 R10, R2, R4, R3 ;  /* 0x00000004020a7219 */ /* 0x002fe20000001203 */
[----:B------:R1:W0:Y:S01]  /*eba0*/  F2I.U32.TRUNC.NTZ R12, R0 ;  /* 0x00000000000c7305 */ /* 0x000222000020f000 */
[----:B------:R-:W-:-:S02]  /*ebb0*/  ISETP.NE.AND.EX P1, PT, R21, RZ, PT, P1 ;  /* 0x000000ff1500720c */ /* 0x000fc40003f25310 */
[----:B------:R-:W-:-:S03]  /*ebc0*/  SHF.R.U32.HI R3, RZ, R4, R3 ;  /* 0x00000004ff037219 */ /* 0x000fc60000011603 */
[----:B------:R-:W0:Y:S01]  /*ebd0*/  LDC R14, c[0x0][0x600] ;  /* 0x00018000ff0e7b82 */ /* 0x000e220000000800 */
[-CC-:B--2---:R-:W-:Y:S02]  /*ebe0*/  SHF.R.U64 R8, R10, R6.reuse, R3.reuse ;  /* 0x000000060a087219 */ /* 0x184fe40000001203 */
[----:B------:R-:W-:-:S05]  /*ebf0*/  SHF.R.U32.HI R3, RZ, R6, R3 ;  /* 0x00000006ff037219 */ /* 0x000fca0000011603 */
[----:B------:R-:W2:Y:S01]  /*ec00*/  LDC R19, c[0x0][0x648] ;  /* 0x00019200ff137b82 */ /* 0x000ea20000000800 */
[-CC-:B-----5:R-:W-:Y:S02]  /*ec10*/  SHF.R.U64 R11, R8, R18.reuse, R3.reuse ;  /* 0x00000012080b7219 */ /* 0x1a0fe40000001203 */
[-C--:B------:R-:W-:Y:S02]  /*ec20*/  SHF.L.U32 R5, R5, R18.reuse, RZ ;  /* 0x0000001205057219 */ /* 0x080fe400000006ff */
[-C--:B------:R-:W-:Y:S01]  /*ec30*/  SHF.R.U32.HI R3, RZ, R18.reuse, R3 ;  /* 0x00000012ff037219 */ /* 0x080fe20000011603 */
[----:B------:R-:W-:Y:S01]  /*ec40*/  IMAD.MOV.U32 R2, RZ, RZ, R11 ;  /* 0x000000ffff027224 */ /* 0x000fe200078e000b */
[----:B------:R-:W-:Y:S01]  /*ec50*/  SHF.L.U32 R40, R7, R18, RZ ;  /* 0x0000001207287219 */ /* 0x000fe200000006ff */
[----:B------:R-:W0:Y:S01]  /*ec60*/  LDC R22, c[0x0][0x638] ;  /* 0x00018e00ff167b82 */ /* 0x000e220000000800 */
[----:B------:R-:W-:-:S07]  /*ec70*/  LOP3.LUT R17, RZ, R5, RZ, 0x33, !PT ;  /* 0x00000005ff117212 */ /* 0x000fce00078e33ff */
[----:B------:R-:W0:Y:S01]  /*ec80*/  LDC R23, c[0x0][0x610] ;  /* 0x00018400ff177b82 */ /* 0x000e220000000800 */
[----:B-1----:R-:W-:Y:S05]  /*ec90*/  @!P1 BRA `(.L_x_299) ;  /* 0x0000000000289947 */ /* 0x002fea0003800000 */
[----:B------:R-:W1:Y:S02]  /*eca0*/  LDC R0, c[0x0][0x64c] ;  /* 0x00019300ff007b82 */ /* 0x000e640000000800 */
[----:B-1----:R-:W-:-:S05]  /*ecb0*/  IADD3 R7, P1, R11, R0, RZ ;  /* 0x000000000b077210 */ /* 0x002fca0007f3e0ff */
        /* <DEDUP_REMOVED lines=8> */
.L_x_299:
[----:B--2---:R-:W-:Y:S01]  /*ed40*/  SHF.R.U64 R0, R2, R19, R3 ;  /* 0x0000001302007219 */ /* 0x004fe20000001203 */
[----:B0-----:R-:W-:Y:S01]  /*ed50*/  VIADD R3, R14, 0xffffffff ;  /* 0xffffffff0e037836 */ /* 0x001fe20000000000 */
[----:B------:R-:W-:Y:S01]  /*ed60*/  LOP3.LUT R5, R8, R17, RZ, 0xc0, !PT ;  /* 0x0000001108057212 */ /* 0x000fe200078ec0ff */
[----:B------:R-:W-:Y:S01]  /*ed70*/  IMAD.MOV R12, RZ, RZ, -R12 ;  /* 0x000000ffff0c7224 */ /* 0x000fe200078e0a0c */
[----:B------:R-:W-:Y:S01]  /*ed80*/  R2UR UR22, R24 ;  /* 0x00000000181672ca */ /* 0x000fe200000e0000 */
[----:B------:R-:W-:Y:S01]  /*ed90*/  IMAD.MOV R2, RZ, RZ, -R0 ;  /* 0x000000ffff027224 */ /* 0x000fe200078e0a00 */
[----:B------:R-:W-:Y:S01]  /*eda0*/  LOP3.LUT R3, R10, R3, RZ, 0xc0, !PT ;  /* 0x000000030a037212 */ /* 0x000fe200078ec0ff */
[----:B------:R-:W-:Y:S02]  /*edb0*/  IMAD R40, R40, R0, R5 ;  /* 0x0000000028287224 */ /* 0x000fe400078e0205 */
[----:B------:R-:W-:Y:S02]  /*edc0*/  @P4 IMAD R15, R13, R12, R16 ;  /* 0x0000000c0d0f4224 */ /* 0x000fe400078e0210 */
[----:B------:R-:W-:-:S02]  /*edd0*/  IMAD R0, R2, R22, R11 ;  /* 0x0000001602007224 */ /* 0x000fc400078e020b */
[----:B------:R-:W-:Y:S02]  /*ede0*/  IMAD R40, R40, R23, R15 ;  /* 0x0000001728287224 */ /* 0x000fe400078e020f */
[----:B------:R-:W-:Y:S02]  /*edf0*/  IMAD R3, R0, R14, R3 ;  /* 0x0000000e00037224 */ /* 0x000fe400078e0203 */
[----:B------:R-:W-:-:S03]  /*ee00*/  IMAD.MOV.U32 R0, RZ, RZ, 0x1 ;  /* 0x00000001ff007424 */ /* 0x000fc600078e00ff */
[----:B------:R-:W-:Y:S02]  /*ee10*/  SEL R2, R3, R40, !P4 ;  /* 0x0000002803027207 */ /* 0x000fe40006000000 */
[----:B------:R-:W-:-:S03]  /*ee20*/  SEL R40, R40, R3, !P4 ;  /* 0x0000000328287207 */ /* 0x000fc60006000000 */
[----:B------:R2:W-:Y:S04]  /*ee30*/  STL [R1+0x84], R2 ;  /* 0x0000840201007387 */ /* 0x0005e80000100800 */
.L_x_297:
[----:B------:R0:W-:Y:S01]  /*ee40*/  STL [R1+0x88], R40 ;  /* 0x0000882801007387 */ /* 0x0001e20000100800 */
[----:B------:R-:W-:-:S13]  /*ee50*/  LOP3.LUT P1, RZ, R0, 0xff, RZ, 0xc0, !PT ;  /* 0x000000ff00ff7812 */ /* 0x000fda000782c0ff */
[----:B0-----:R-:W-:Y:S05]  /*ee60*/  @P1 BRA `(.L_x_300) ;  /* 0xffffff2400781947 */ /* 0x001fea000383ffff */
[----:B------:R-:W-:Y:S05]  /*ee70*/  EXIT ;  /* 0x000000000000794d */ /* 0x000fea0003800000 */
.L_x_8:
[----:B------:R-:W2:Y:S01]  /*ee80*/  LDL R22, [R1+0x80] ;  /* 0x0000800001167983 */ /* 0x000ea20000100800 */
[----:B0-----:R-:W-:-:S03]  /*ee90*/  ULDC.64 UR4, c[0x0][0x650] ;  /* 0x0001940000047ab9 */ /* 0x001fc60000000a00 */
[----:B-1----:R-:W3:Y:S01]  /*eea0*/  LDL R23, [R1+0x7c] ;  /* 0x00007c0001177983 */ /* 0x002ee20000100800 */
[----:B------:R-:W-:Y:S01]  /*eeb0*/  PRMT R4, RZ, 0x7610, R4 ;  /* 0x00007610ff047816 */ /* 0x000fe20000000004 */
[----:B------:R-:W-:Y:S02]  /*eec0*/  IMAD.MOV.U32 R5, RZ, RZ, -0x1 ;  /* 0xffffffffff057424 */ /* 0x000fe400078e00ff */
[----:B------:R-:W-:Y:S02]  /*eed0*/  IMAD.MOV.U32 R7, RZ, RZ, -0x1 ;  /* 0xffffffffff077424 */ /* 0x000fe400078e00ff */
[----:B------:R-:W-:Y:S01]  /*eee0*/  IMAD.MOV.U32 R6, RZ, RZ, -0x1 ;  /* 0xffffffffff067424 */ /* 0x000fe200078e00ff */
[----:B--2---:R-:W-:-:S04]  /*eef0*/  ISETP.GE.U32.AND P0, PT, R22, UR4, PT ;  /* 0x0000000416007c0c */ /* 0x004fc8000bf06070 */
[----:B---3--:R-:W-:-:S13]  /*ef00*/  ISETP.GE.U32.AND.EX P0, PT, R23, UR5, PT, P0 ;  /* 0x0000000517007c0c */ /* 0x008fda000bf06100 */
[----:B------:R-:W-:Y:S05]  /*ef10*/  @P0 BRA `(.L_x_301) ;  /* 0x00000004002c0947 */ /* 0x000fea0003800000 */
[----:B------:R-:W0:Y:S01]  /*ef20*/  LDC.64 R14, c[0x0][0x628] ;  /* 0x00018a00ff0e7b82 */ /* 0x000e220000000a00 */
[----:B------:R-:W-:Y:S02]  /*ef30*/  IMAD.MOV.U32 R8, RZ, RZ, R22 ;  /* 0x000000ffff087224 */ /* 0x000fe400078e0016 */
[----:B------:R-:W-:-:S05]  /*ef40*/  IMAD.MOV.U32 R9, RZ, RZ, R23 ;  /* 0x000000ffff097224 */ /* 0x000fca00078e0017 */
[----:B------:R-:W1:Y:S08]  /*ef50*/  LDC R10, c[0x0][0x630] ;  /* 0x00018c00ff0a7b82 */ /* 0x000e700000000800 */
[----:B------:R-:W2:Y:S01]  /*ef60*/  LDC.64 R16, c[0x0][0x620] ;  /* 0x00018800ff107b82 */ /* 0x000ea20000000a00 */
[----:B0-----:R-:W-:-:S04]  /*ef70*/  ISETP.NE.U32.AND P0, PT, R14, RZ, PT ;  /* 0x000000ff0e00720c */ /* 0x001fc80003f05070 */
[----:B------:R-:W-:-:S13]  /*ef80*/  ISETP.NE.AND.EX P0, PT, R15, RZ, PT, P0 ;  /* 0x000000ff0f00720c */ /* 0x000fda0003f05300 */
[----:B-12---:R-:W-:Y:S05]  /*ef90*/  @!P0 BRA `(.L_x_302) ;  /* 0x0000000000288947 */ /* 0x006fea0003800000 */
        /* <DEDUP_REMOVED lines=10> */
.L_x_302:
[----:B------:R-:W0:Y:S01]  /*f040*/  LDC.64 R20, c[0x0][0x640] ;  /* 0x00019000ff147b82 */ /* 0x000e220000000a00 */
[-CC-:B------:R-:W-:Y:S02]  /*f050*/  SHF.R.U64 R14, R8, R10.reuse, R9.reuse ;  /* 0x0000000a080e7219 */ /* 0x180fe40000001209 */
[----:B------:R-:W-:Y:S02]  /*f060*/  SHF.R.U32.HI R4, RZ, R10, R9 ;  /* 0x0000000aff047219 */ /* 0x000fe40000011609 */
[----:B------:R-:W-:-:S03]  /*f070*/  IADD3 R7, P0, RZ, -R14, RZ ;  /* 0x8000000eff077210 */ /* 0x000fc60007f1e0ff */
[----:B------:R-:W1:Y:S02]  /*f080*/  LDC R8, c[0x0][0x618] ;  /* 0x00018600ff087b82 */ /* 0x000e640000000800 */
[----:B------:R-:W-:Y:S02]  /*f090*/  IMAD.X R5, RZ, RZ, ~R4, P0 ;  /* 0x000000ffff057224 */ /* 0x000fe400000e0e04 */
[----:B------:R-:W-:Y:S02]  /*f0a0*/  IMAD.MOV.U32 R4, RZ, RZ, R22 ;  /* 0x000000ffff047224 */ /* 0x000fe400078e0016 */
[-C--:B------:R-:W-:Y:S02]  /*f0b0*/  IMAD R6, R5, R16.reuse, RZ ;  /* 0x0000001005067224 */ /* 0x080fe400078e02ff */
[----:B------:R-:W2:Y:S01]  /*f0c0*/  LDC R18, c[0x0][0x608] ;  /* 0x00018200ff127b82 */ /* 0x000ea20000000800 */
[----:B------:R-:W-:Y:S02]  /*f0d0*/  IMAD.MOV.U32 R5, RZ, RZ, R23 ;  /* 0x000000ffff057224 */ /* 0x000fe400078e0017 */
[----:B------:R-:W-:-:S05]  /*f0e0*/  IMAD.WIDE.U32 R4, R7, R16, R4 ;  /* 0x0000001007047225 */ /* 0x000fca00078e0004 */
[----:B------:R-:W3:Y:S01]  /*f0f0*/  LDC R19, c[0x0][0x658] ;  /* 0x00019600ff137b82 */ /* 0x000ee20000000800 */
[----:B------:R-:W-:Y:S01]  /*f100*/  IMAD R7, R7, R17, R6 ;  /* 0x0000001107077224 */ /* 0x000fe200078e0206 */
[----:B0-----:R-:W-:Y:S01]  /*f110*/  ISETP.NE.U32.AND P0, PT, R20, RZ, PT ;  /* 0x000000ff1400720c */ /* 0x001fe20003f05070 */
[----:B------:R-:W-:Y:S02]  /*f120*/  IMAD.MOV.U32 R6, RZ, RZ, -0x1 ;  /* 0xffffffffff067424 */ /* 0x000fe400078e00ff */
[----:B------:R-:W-:Y:S01]  /*f130*/  IMAD.IADD R5, R5, 0x1, R7 ;  /* 0x0000000105057824 */ /* 0x000fe200078e0207 */
[----:B------:R-:W-:Y:S02]  /*f140*/  ISETP.NE.AND.EX P0, PT, R21, RZ, PT, P0 ;  /* 0x000000ff1500720c */ /* 0x000fe40003f05300 */
[----:B------:R-:W0:Y:S02]  /*f150*/  LDC R17, c[0x0][0x600] ;  /* 0x00018000ff117b82 */ /* 0x000e240000000800 */
[----:B-1----:R-:W-:-:S02]  /*f160*/  SHF.R.U64 R10, R4, R8, R5 ;  /* 0x00000008040a7219 */ /* 0x002fc40000001205 */
[----:B------:R-:W-:-:S04]  /*f170*/  SHF.R.U32.HI R5, RZ, R8, R5 ;  /* 0x00000008ff057219 */ /* 0x000fc80000011605 */
[----:B------:R-:W1:Y:S01]  /*f180*/  LDC R22, c[0x0][0x648] ;  /* 0x00019200ff167b82 */ /* 0x000e620000000800 */
[-CC-:B--2---:R-:W-:Y:S02]  /*f190*/  SHF.R.U64 R15, R10, R18.reuse, R5.reuse ;  /* 0x000000120a0f7219 */ /* 0x184fe40000001205 */
[----:B------:R-:W-:Y:S01]  /*f1a0*/  SHF.R.U32.HI R4, RZ, R18, R5 ;  /* 0x00000012ff047219 */ /* 0x000fe20000011605 */
[----:B------:R-:W-:-:S04]  /*f1b0*/  IMAD.MOV.U32 R18, RZ, RZ, 0x1 ;  /* 0x00000001ff127424 */ /* 0x000fc800078e00ff */
[----:B------:R-:W2:Y:S01]  /*f1c0*/  LDC R23, c[0x0][0x638] ;  /* 0x00018e00ff177b82 */ /* 0x000ea20000000800 */
[-CC-:B---3--:R-:W-:Y:S02]  /*f1d0*/  SHF.R.U64 R16, R15, R19.reuse, R4.reuse ;  /* 0x000000130f107219 */ /* 0x188fe40000001204 */
[-C--:B------:R-:W-:Y:S02]  /*f1e0*/  SHF.L.U32 R6, R6, R19.reuse, RZ ;  /* 0x0000001306067219 */ /* 0x080fe400000006ff */
[----:B------:R-:W-:Y:S01]  /*f1f0*/  SHF.R.U32.HI R5, RZ, R19, R4 ;  /* 0x00000013ff057219 */ /* 0x000fe20000011604 */
[----:B------:R-:W-:Y:S01]  /*f200*/  IMAD.MOV.U32 R4, RZ, RZ, R16 ;  /* 0x000000ffff047224 */ /* 0x000fe200078e0010 */
[----:B------:R-:W-:Y:S01]  /*f210*/  LOP3.LUT R24, RZ, R6, RZ, 0x33, !PT ;  /* 0x00000006ff187212 */ /* 0x000fe200078e33ff */
[----:B------:R-:W3:Y:S01]  /*f220*/  LDC R25, c[0x0][0x610] ;  /* 0x00018400ff197b82 */ /* 0x000ee20000000800 */
[----:B------:R-:W-:Y:S05]  /*f230*/  @!P0 BRA `(.L_x_303) ;  /* 0x0000000000288947 */ /* 0x000fea0003800000 */
        /* <DEDUP_REMOVED lines=10> */
.L_x_303:
[----:B-1----:R-:W-:Y:S01]  /*f2e0*/  SHF.R.U64 R4, R4, R22, R5 ;  /* 0x0000001604047219 */ /* 0x002fe20000001205 */
[----:B0-----:R-:W-:Y:S01]  /*f2f0*/  VIADD R7, R17, 0xffffffff ;  /* 0xffffffff11077836 */ /* 0x001fe20000000000 */
[----:B------:R-:W-:Y:S01]  /*f300*/  SHF.L.U32 R18, R18, R19, RZ ;  /* 0x0000001312127219 */ /* 0x000fe200000006ff */
[----:B------:R-:W-:Y:S01]  /*f310*/  @P4 IMAD R0, R11, R12, R2 ;  /* 0x0000000c0b004224 */ /* 0x000fe200078e0202 */
[----:B------:R-:W-:Y:S01]  /*f320*/  LOP3.LUT R3, R15, R24, RZ, 0xc0, !PT ;  /* 0x000000180f037212 */ /* 0x000fe200078ec0ff */
[----:B------:R-:W-:Y:S01]  /*f330*/  IMAD.MOV R5, RZ, RZ, -R4 ;  /* 0x000000ffff057224 */ /* 0x000fe200078e0a04 */
[----:B------:R-:W-:Y:S01]  /*f340*/  LOP3.LUT R7, R10, R7, RZ, 0xc0, !PT ;  /* 0x000000070a077212 */ /* 0x000fe200078ec0ff */
[----:B------:R-:W-:Y:S02]  /*f350*/  IMAD.MOV.U32 R6, RZ, RZ, R14 ;  /* 0x000000ffff067224 */ /* 0x000fe400078e000e */
[----:B------:R-:W-:Y:S02]  /*f360*/  IMAD R3, R18, R4, R3 ;  /* 0x0000000412037224 */ /* 0x000fe400078e0203 */
[----:B--2---:R-:W-:-:S02]  /*f370*/  IMAD R2, R5, R23, R16 ;  /* 0x0000001705027224 */ /* 0x004fc400078e0210 */
[----:B---3--:R-:W-:Y:S02]  /*f380*/  IMAD R0, R3, R25, R0 ;  /* 0x0000001903007224 */ /* 0x008fe400078e0200 */
[----:B------:R-:W-:Y:S02]  /*f390*/  IMAD R5, R2, R17, R7 ;  /* 0x0000001102057224 */ /* 0x000fe400078e0207 */
[----:B------:R-:W-:-:S03]  /*f3a0*/  IMAD.MOV.U32 R4, RZ, RZ, 0x1 ;  /* 0x00000001ff047424 */ /* 0x000fc600078e00ff */
[----:B------:R-:W-:Y:S02]  /*f3b0*/  SEL R7, R5, R0, !P4 ;  /* 0x0000000005077207 */ /* 0x000fe40006000000 */
[----:B------:R-:W-:-:S07]  /*f3c0*/  SEL R5, R0, R5, !P4 ;  /* 0x0000000500057207 */ /* 0x000fce0006000000 */
.L_x_301:
[----:B------:R-:W-:-:S08]  /*f3d0*/  NOP ;  /* 0x0000000000007918 */ /* 0x000fd00000000000 */
[----:B------:R-:W0:-:S00]  /*f3e0*/  USETMAXREG.DEALLOC.CTAPOOL 0x28 ;  /* 0x00000028000079c8 */ /* 0x000e0000080e0500 */
[----:B------:R-:W-:-:S13]  /*f3f0*/  ISETP.NE.AND P0, PT, RZ, UR8, PT ;  /* 0x00000008ff007c0c */ /* 0x000fda000bf05270 */
[----:B------:R-:W-:Y:S05]  /*f400*/  @P0 EXIT ;  /* 0x000000000000094d */ /* 0x000fea0003800000 */
[----:B0-----:R-:W-:Y:S01]  /*f410*/  LOP3.LUT P0, RZ, R4, 0xff, RZ, 0xc0, !PT ;  /* 0x000000ff04ff7812 */ /* 0x001fe2000780c0ff */
[----:B------:R-:W-:Y:S02]  /*f420*/  IMAD.MOV.U32 R0, RZ, RZ, 0x1 ;  /* 0x00000001ff007424 */ /* 0x000fe400078e00ff */
[----:B------:R-:W-:-:S10]  /*f430*/  IMAD.MOV.U32 R9, RZ, RZ, RZ ;  /* 0x000000ffff097224 */ /* 0x000fd400078e00ff */
[----:B------:R-:W-:Y:S05]  /*f440*/  @!P0 BRA `(.L_x_304) ;  /* 0x0000000c005c8947 */ /* 0x000fea0003800000 */
[----:B------:R-:W0:Y:S01]  /*f450*/  S2UR UR12, SR_CgaCtaId ;  /* 0x00000000000c79c3 */ /* 0x000e220000008800 */
[----:B------:R-:W-:Y:S01]  /*f460*/  ULDC UR4, c[0x0][0x28c] ;  /* 0x0000a30000047ab9 */ /* 0x000fe20000000800 */
[----:B------:R-:W-:Y:S01]  /*f470*/  ULDC UR6, c[0x0][0x658] ;  /* 0x0001960000067ab9 */ /* 0x000fe20000000800 */
[----:B------:R-:W-:Y:S01]  /*f480*/  UIADD3 UR10, UR4, 0x1f, URZ ;  /* 0x0000001f040a7890 */ /* 0x000fe2000fffe03f */
[----:B------:R-:W-:Y:S01]  /*f490*/  BSSY B0, `(.L_x_304) ;  /* 0x00000d2000007945 */ /* 0x000fe20003800000 */
[----:B------:R-:W-:Y:S01]  /*f4a0*/  UMOV UR7, 0xffffffff ;  /* 0xffffffff00077882 */ /* 0x000fe20000000000 */
[----:B------:R-:W-:Y:S01]  /*f4b0*/  ULDC UR5, c[0x0][0x600] ;  /* 0x0001800000057ab9 */ /* 0x000fe20000000800 */
[----:B------:R-:W-:Y:S01]  /*f4c0*/  UMOV UR9, 0x1 ;  /* 0x0000000100097882 */ /* 0x000fe20000000000 */
[----:B------:R-:W-:Y:S01]  /*f4d0*/  USHF.L.U32 UR7, UR7, UR6, URZ ;  /* 0x0000000607077299 */ /* 0x000fe2000800063f */
[----:B------:R-:W-:Y:S01]  /*f4e0*/  IMAD.MOV.U32 R11, RZ, RZ, 0x1 ;  /* 0x00000001ff0b7424 */ /* 0x000fe200078e00ff */
[----:B------:R-:W-:Y:S01]  /*f4f0*/  UIADD3 UR4, UR5, -0x1, URZ ;  /* 0xffffffff05047890 */ /* 0x000fe2000fffe03f */
[----:B------:R-:W-:Y:S01]  /*f500*/  IMAD.MOV.U32 R0, RZ, RZ, 0x1 ;  /* 0x00000001ff007424 */ /* 0x000fe200078e00ff */
[----:B------:R-:W-:Y:S01]  /*f510*/  USHF.R.S32.HI UR11, URZ, 0x1f, UR10 ;  /* 0x0000001f3f0b7899 */ /* 0x000fe2000801140a */
[----:B------:R-:W-:Y:S01]  /*f520*/  IMAD.MOV.U32 R9, RZ, RZ, RZ ;  /* 0x000000ffff097224 */ /* 0x000fe200078e00ff */
[----:B------:R-:W-:Y:S01]  /*f530*/  ULDC UR8, c[0x0][0xc] ;  /* 0x0000030000087ab9 */ /* 0x000fe20000000800 */
[----:B------:R-:W-:-:S02]  /*f540*/  USHF.L.U32 UR5, UR9, UR6, URZ ;  /* 0x0000000609057299 */ /* 0x000fc4000800063f */
[----:B------:R-:W-:Y:S01]  /*f550*/  ULEA.HI UR11, UR11, UR10, URZ, 0x5 ;  /* 0x0000000a0b0b7291 */ /* 0x000fe2000f8f283f */
[----:B------:R-:W-:Y:S01]  /*f560*/  ULDC UR9, c[0x0][0x10] ;  /* 0x0000040000097ab9 */ /* 0x000fe20000000800 */
[----:B------:R-:W-:Y:S02]  /*f570*/  ULOP3.LUT UR6, URZ, UR7, URZ, 0x33, !UPT ;  /* 0x000000073f067292 */ /* 0x000fe4000f8e333f */
[----:B------:R-:W-:Y:S01]  /*f580*/  UIMAD.WIDE.U32 UR8, UR8, UR9, URZ ;  /* 0x00000009080872a5 */ /* 0x000fe2000f8e003f */
[----:B------:R-:W-:Y:S01]  /*f590*/  ULDC UR7, c[0x0][0x14] ;  /* 0x0000050000077ab9 */ /* 0x000fe20000000800 */
[----:B------:R-:W-:Y:S01]  /*f5a0*/  USHF.R.S32.HI UR20, URZ, 0x5, UR11 ;  /* 0x000000053f147899 */ /* 0x000fe2000801140b */
[----:B0-----:R-:W-:Y:S01]  /*f5b0*/  IMAD.U32 R8, RZ, RZ, UR12 ;  /* 0x0000000cff087e24 */ /* 0x001fe2000f8e00ff */
[----:B------:R-:W-:Y:S02]  /*f5c0*/  UIMAD.WIDE.U32 UR24, UR8, UR7, URZ ;  /* 0x00000007081872a5 */ /* 0x000fe4000f8e003f */
[----:B------:R-:W-:-:S02]  /*f5d0*/  UIMAD UR18, UR9, UR7, URZ ;  /* 0x00000007091272a4 */ /* 0x000fc4000f8e023f */
[----:B------:R-:W-:Y:S02]  /*f5e0*/  ULOP3.LUT UR23, UR13, 0x2, URZ, 0xfc, !UPT ;  /* 0x000000020d177892 */ /* 0x000fe4000f8efc3f */
[----:B------:R-:W-:Y:S02]  /*f5f0*/  UIADD3 UR18, UR25, UR18, URZ ;  /* 0x0000001219127290 */ /* 0x000fe4000fffe03f */
[----:B------:R-:W-:Y:S01]  /*f600*/  UIADD3 UR28, UR20, 0x1, URZ ;  /* 0x00000001141c7890 */ /* 0x000fe2000fffe03f */
[----:B------:R-:W-:-:S11]  /*f610*/  ULDC.64 UR26, c[0x0][0x198] ;  /* 0x00006600001a7ab9 */ /* 0x000fd60000000a00 */
.L_x_315:
[----:B------:R-:W-:-:S03]  /*f620*/  UMOV UR7, 0xffffffff ;  /* 0xffffffff00077882 */ /* 0x000fc60000000000 */
[----:B------:R-:W-:Y:S05]  /*f630*/  BRA.DIV UR7, `(.L_x_305) ;  /* 0x0000001607d47947 */ /* 0x000fea000b800000 */
[----:B------:R-:W-:-:S13]  /*f640*/  ELECT P0, URZ, PT ;  /* 0x00000000003f782f */ /* 0x000fda0003800000 */
.L_x_340:
[----:B------:R-:W0:Y:S01]  /*f650*/  LDC R2, c[0x0][0x28c] ;  /* 0x0000a300ff027b82 */ /* 0x000e220000000800 */
[----:B------:R-:W-:Y:S01]  /*f660*/  BSSY B1, `(.L_x_306) ;  /* 0x000003c000017945 */ /* 0x000fe20003800000 */
[----:B0-----:R-:W-:-:S13]  /*f670*/  ISETP.LT.OR P0, PT, R2, 0x1, !P0 ;  /* 0x000000010200780c */ /* 0x001fda0004701670 */
[----:B------:R-:W-:Y:S05]  /*f680*/  @P0 BRA `(.L_x_307) ;  /* 0x0000000000e40947 */ /* 0x000fea0003800000 */
[----:B------:R-:W-:Y:S02]  /*f690*/  IMAD R5, R5, 0x2, R8 ;  /* 0x0000000205057824 */ /* 0x000fe400078e0208 */
[----:B------:R-:W-:Y:S02]  /*f6a0*/  IMAD.SHL.U32 R10, R7, 0x80, RZ ;  /* 0x00000080070a7824 */ /* 0x000fe400078e00ff */
[----:B------:R-:W-:Y:S02]  /*f6b0*/  IMAD.MOV.U32 R14, RZ, RZ, RZ ;  /* 0x000000ffff0e7224 */ /* 0x000fe400078e00ff */
[----:B------:R-:W-:Y:S02]  /*f6c0*/  IMAD.U32 R15, RZ, RZ, UR28 ;  /* 0x0000001cff0f7e24 */ /* 0x000fe4000f8e00ff */
[----:B------:R-:W-:Y:S02]  /*f6d0*/  IMAD.MOV.U32 R2, RZ, RZ, R0 ;  /* 0x000000ffff027224 */ /* 0x000fe400078e0000 */
[----:B------:R-:W-:-:S02]  /*f6e0*/  IMAD.MOV.U32 R3, RZ, RZ, R9 ;  /* 0x000000ffff037224 */ /* 0x000fc400078e0009 */
[----:B------:R-:W-:-:S07]  /*f6f0*/  IMAD.SHL.U32 R7, R5, 0x80, RZ ;  /* 0x0000008005077824 */ /* 0x000fce00078e00ff */
.L_x_310:
[----:B------:R-:W0:Y:S01]  /*f700*/  S2UR UR7, SR_CgaCtaId ;  /* 0x00000000000779c3 */ /* 0x000e220000008800 */
[----:B------:R-:W1:Y:S01]  /*f710*/  S2R R16, SR_TID.X ;  /* 0x0000000000107919 */ /* 0x000e620000002100 */
[----:B------:R-:W-:Y:S02]  /*f720*/  MOV R5, 0x400 ;  /* 0x0000040000057802 */ /* 0x000fe40000000f00 */
[----:B------:R-:W-:Y:S01]  /*f730*/  SHF.L.U32 R4, R2, 0x1f, RZ ;  /* 0x0000001f02047819 */ /* 0x000fe200000006ff */
[----:B0-----:R-:W-:-:S05]  /*f740*/  IMAD.U32 R8, RZ, RZ, UR7 ;  /* 0x00000007ff087e24 */ /* 0x001fca000f8e00ff */
[----:B------:R-:W-:Y:S02]  /*f750*/  LEA R12, R8, R5, 0x18 ;  /* 0x00000005080c7211 */ /* 0x000fe400078ec0ff */
[----:B-1----:R-:W-:-:S03]  /*f760*/  LOP3.LUT P1, RZ, R16, 0x7f, RZ, 0xc0, !PT ;  /* 0x0000007f10ff7812 */ /* 0x002fc6000782c0ff */
[----:B------:R-:W-:-:S04]  /*f770*/  IMAD R13, R3, 0x8, R12 ;  /* 0x00000008030d7824 */ /* 0x000fc800078e020c */
[----:B------:R-:W0:Y:S06]  /*f780*/  SYNCS.PHASECHK.TRANS64.TRYWAIT P0, [R13+URZ+0x90], R4 ;  /* 0x000090040d0075a7 */ /* 0x000e2c000800017f */
[----:B------:R-:W1:Y:S01]  /*f790*/  @!P1 LDC R5, c[0x0][0x500] ;  /* 0x00014000ff059b82 */ /* 0x000e620000000800 */
[----:B0-----:R-:W-:Y:S05]  /*f7a0*/  @!P0 BRA `(.L_x_308) ;  /* 0x0000001400988947 */ /* 0x001fea0003800000 */
.L_x_341:
[----:B------:R-:W-:Y:S01]  /*f7b0*/  UPRMT UR7, UR23, 0x9910, URZ ;  /* 0x0000991017077896 */ /* 0x000fe2000800003f */
[----:B-1----:R1:W-:Y:S03]  /*f7c0*/  @!P1 SYNCS.ARRIVE.TRANS64 RZ, [R13+URZ], R5 ;  /* 0x000000050dff99a7 */ /* 0x0023e6000800003f */
[----:B------:R-:W-:-:S06]  /*f7d0*/  UISETP.NE.AND UP0, UPT, UR7, 0x2, UPT ;  /* 0x000000020700788c */ /* 0x000fcc000bf05270 */
[----:B------:R-:W-:-:S13]  /*f7e0*/  PLOP3.LUT P0, PT, PT, PT, UP0, 0x80, 0x0 ;  /* 0x000000000000781c */ /* 0x000fda0003f0f008 */
[----:B-1----:R-:W-:Y:S05]  /*f7f0*/  @P0 BRA `(.L_x_309) ;  /* 0x0000000000040947 */ /* 0x002fea0003800000 */
[----:B------:R-:W-:Y:S01]  /*f800*/  BPT.TRAP 0x1 ;  /* 0x000000040000795c */ /* 0x000fe20000300000 */
.L_x_309:
[----:B0-----:R-:W-:Y:S01]  /*f810*/  IMAD R4, R3, 0x2, R8 ;  /* 0x0000000203047824 */ /* 0x001fe200078e0208 */
[----:B------:R-:W-:Y:S01]  /*f820*/  R2UR UR9, R13 ;  /* 0x000000000d0972ca */ /* 0x000fe200000e0000 */
[----:B------:R-:W-:Y:S01]  /*f830*/  VIADD R15, R15, 0xffffffff ;  /* 0xffffffff0f0f7836 */ /* 0x000fe20000000000 */
[----:B------:R-:W-:Y:S01]  /*f840*/  UIADD3 UR14, UP0, UR26, 0xf0, URZ ;  /* 0x000000f01a0e7890 */ /* 0x000fe2000ff1e03f */
[--C-:B------:R-:W-:Y:S01]  /*f850*/  IMAD.U32 R4, R4, 0x1000, R12.reuse ;  /* 0x0000100004047824 */ /* 0x100fe200078e000c */
[----:B------:R-:W-:Y:S01]  /*f860*/  R2UR UR11, R7 ;  /* 0x00000000070b72ca */ /* 0x000fe200000e0000 */
[C---:B------:R-:W-:Y:S01]  /*f870*/  IMAD R12, R3.reuse, 0x1000, R12 ;  /* 0x00001000030c7824 */ /* 0x040fe200078e020c */
[----:B------:R-:W-:Y:S01]  /*f880*/  R2UR UR10, R14 ;  /* 0x000000000e0a72ca */ /* 0x000fe200000e0000 */
[----:B------:R-:W-:Y:S01]  /*f890*/  UIADD3 UR30, UP1, UR26, 0x1f0, URZ ;  /* 0x000001f01a1e7890 */ /* 0x000fe2000ff3e03f */
[----:B------:R-:W-:Y:S01]  /*f8a0*/  R2UR UR7, R4 ;  /* 0x00000000040772ca */ /* 0x000fe200000e0000 */
[----:B------:R-:W-:Y:S01]  /*f8b0*/  UIADD3.X UR15, URZ, UR27, URZ, UP0, !UPT ;  /* 0x0000001b3f0f7290 */ /* 0x000fe200087fe43f */
[----:B------:R-:W-:Y:S01]  /*f8c0*/  R2UR UR8, R12 ;  /* 0x000000000c0872ca */ /* 0x000fe200000e0000 */
[----:B------:R-:W-:Y:S01]  /*f8d0*/  VIADD R3, R3, 0x1 ;  /* 0x0000000103037836 */ /* 0x000fe20000000000 */
[----:B------:R-:W-:Y:S01]  /*f8e0*/  R2UR UR12, R6 ;  /* 0x00000000060c72ca */ /* 0x000fe200000e0000 */
[----:B------:R-:W-:Y:S01]  /*f8f0*/  UIADD3.X UR31, URZ, UR27, URZ, UP1, !UPT ;  /* 0x0000001b3f1f7290 */ /* 0x000fe20008ffe43f */
[----:B------:R-:W-:Y:S01]  /*f900*/  R2UR UR21, R10 ;  /* 0x000000000a1572ca */ /* 0x000fe200000e0000 */
[----:B------:R-:W-:Y:S01]  /*f910*/  UMOV UR22, 0x30000 ;  /* 0x0003000000167882 */ /* 0x000fe20000000000 */
[----:B------:R-:W-:Y:S01]  /*f920*/  ISETP.GT.AND P1, PT, R15, 0x1, PT ;  /* 0x000000010f00780c */ /* 0x000fe20003f24270 */
[----:B------:R-:W-:Y:S01]  /*f930*/  UMOV UR16, 0x0 ;  /* 0x0000000000107882 */ /* 0x000fe20000000000 */
[----:B------:R-:W-:Y:S01]  /*f940*/  UMOV UR17, 0x10000000 ;  /* 0x1000000000117882 */ /* 0x000fe20000000000 */
[----:B------:R-:W-:Y:S01]  /*f950*/  ISETP.NE.AND P0, PT, R3, 0x12, PT ;  /* 0x000000120300780c */ /* 0x000fe20003f05270 */
[----:B------:R-:W-:Y:S01]  /*f960*/  VIADD R14, R14, 0x20 ;  /* 0x000000200e0e7836 */ /* 0x000fe20000000000 */
[----:B------:R-:W-:-:S02]  /*f970*/  UIADD3 UR7, UR7, 0x200, URZ ;  /* 0x0000020007077890 */ /* 0x000fc4000fffe03f */
[----:B------:R-:W-:Y:S01]  /*f980*/  UIADD3 UR19, UR8, 0x24200, URZ ;  /* 0x0002420008137890 */ /* 0x000fe2000fffe03f */
[----:B------:R-:W-:Y:S02]  /*f990*/  SEL R5, RZ, 0x1, P0 ;  /* 0x00000001ff057807 */ /* 0x000fe40000000000 */
[----:B------:R-:W-:Y:S02]  /*f9a0*/  SEL R3, R3, RZ, P0 ;  /* 0x000000ff03037207 */ /* 0x000fe40000000000 */
[----:B------:R-:W-:Y:S01]  /*f9b0*/  UMOV UR8, UR7 ;  /* 0x0000000700087c82 */ /* 0x000fe20008000000 */
[----:B------:R-:W-:Y:S01]  /*f9c0*/  LOP3.LUT R2, R2, R5, RZ, 0x3c, !PT ;  /* 0x0000000502027212 */ /* 0x000fe200078e3cff */
[----:B------:R0:W-:Y:S02]  /*f9d0*/  UTMALDG.3D.MULTICAST [UR8], [UR14], UR22, desc[UR16] ;  /* 0x000010080e0073b4 */ /* 0x0001e40008011816 */
[----:B0-----:R-:W-:Y:S01]  /*f9e0*/  UMOV UR8, UR19 ;  /* 0x0000001300087c82 */ /* 0x001fe20008000000 */
[----:B------:R-:W-:-:S02]  /*f9f0*/  UMOV UR11, UR21 ;  /* 0x00000015000b7c82 */ /* 0x000fc40008000000 */
[----:B------:R0:W-:Y:S02]  /*fa00*/  UTMALDG.3D [UR8], [UR30], desc[UR16] ;  /* 0x000010081e0075b4 */ /* 0x0001e40008011000 */
[----:B0-----:R-:W-:Y:S05]  /*fa10*/  @P1 BRA `(.L_x_310) ;  /* 0xfffffffc00381947 */ /* 0x001fea000383ffff */
.L_x_307:
[----:B------:R-:W-:Y:S05]  /*fa20*/  BSYNC B1 ;  /* 0x0000000000017941 */ /* 0x000fea0003800000 */
.L_x_306:
[----:B------:R-:W2:Y:S01]  /*fa30*/  LDL.LU R17, [R1+0x7c] ;  /* 0x00007c0001117983 */ /* 0x000ea20000300800 */
[----:B------:R-:W-:Y:S01]  /*fa40*/  LOP3.LUT P1, RZ, R11, 0xff, RZ, 0xc0, !PT ;  /* 0x000000ff0bff7812 */ /* 0x000fe2000782c0ff */
[----:B------:R-:W-:Y:S01]  /*fa50*/  VIADD R4, R9, UR20 ;  /* 0x0000001409047c36 */ /* 0x000fe20008000000 */
[----:B------:R-:W-:Y:S01]  /*fa60*/  ULDC.64 UR8, c[0x0][0x650] ;  /* 0x0001940000087ab9 */ /* 0x000fe20000000a00 */
[----:B------:R-:W3:Y:S01]  /*fa70*/  LDL.LU R16, [R1+0x80] ;  /* 0x0000800001107983 */ /* 0x000ee20000300800 */
[----:B------:R-:W-:Y:S01]  /*fa80*/  IMAD.U32 R6, RZ, RZ, UR20 ;  /* 0x00000014ff067e24 */ /* 0x000fe2000f8e00ff */
[----:B------:R-:W-:Y:S01]  /*fa90*/  UISETP.GE.U32.AND UP0, UPT, UR20, 0x12, UPT ;  /* 0x000000121400788c */ /* 0x000fe2000bf06070 */
[----:B------:R-:W-:Y:S01]  /*faa0*/  ISETP.GT.U32.AND P0, PT, R4, 0x11, PT ;  /* 0x000000110400780c */ /* 0x000fe20003f04070 */
[----:B------:R-:W-:Y:S01]  /*fab0*/  BSSY B1, `(.L_x_311) ;  /* 0x000006d000017945 */ /* 0x000fe20003800000 */
[----:B------:R-:W-:Y:S01]  /*fac0*/  IMAD.MOV.U32 R7, RZ, RZ, -0x1 ;  /* 0xffffffffff077424 */ /* 0x000fe200078e00ff */
[----:B------:R-:W-:-:S02]  /*fad0*/  PRMT R11, RZ, 0x7610, R11 ;  /* 0x00007610ff0b7816 */ /* 0x000fc4000000000b */
[----:B------:R-:W-:Y:S01]  /*fae0*/  ISETP.LT.U32.AND P0, PT, R6, 0x12, P0 ;  /* 0x000000120600780c */ /* 0x000fe20000701070 */
[----:B------:R-:W-:Y:S01]  /*faf0*/  IMAD.MOV.U32 R6, RZ, RZ, -0x1 ;  /* 0xffffffffff067424 */ /* 0x000fe200078e00ff */
[----:B------:R-:W0:Y:S01]  /*fb00*/  @P1 S2R R8, SR_CgaCtaId ;  /* 0x0000000000081919 */ /* 0x000e220000008800 */
[----:B------:R-:W-:Y:S02]  /*fb10*/  @P1 MOV R3, 0x400 ;  /* 0x0000040000031802 */ /* 0x000fe40000000f00 */
[----:B------:R-:W-:Y:S02]  /*fb20*/  PLOP3.LUT P2, PT, PT, PT, UP0, 0x80, 0x0 ;  /* 0x000000000000781c */ /* 0x000fe40003f4f008 */
[----:B0-----:R-:W-:Y:S01]  /*fb30*/  @P1 LEA R5, R8, R3, 0x18 ;  /* 0x0000000308051211 */ /* 0x001fe200078ec0ff */
[----:B------:R-:W-:-:S03]  /*fb40*/  IMAD.WIDE.U32 R2, R4, 0x38e38e39, RZ ;  /* 0x38e38e3904027825 */ /* 0x000fc600078e00ff */
[----:B------:R0:W-:Y:S01]  /*fb50*/  @P1 SYNCS.ARRIVE.TRANS64.A1T0 RZ, [R5+URZ+0x138], RZ ;  /* 0x000138ff05ff19a7 */ /* 0x0001e2000810003f */
[----:B------:R-:W-:Y:S02]  /*fb60*/  PRMT R2, RZ, 0x7610, R2 ;  /* 0x00007610ff027816 */ /* 0x000fe40000000002 */
[----:B0-----:R-:W-:Y:S02]  /*fb70*/  SHF.R.U32.HI R5, RZ, 0x2, R3 ;  /* 0x00000002ff057819 */ /* 0x001fe40000011603 */
[----:B------:R-:W-:-:S03]  /*fb80*/  SEL R3, RZ, 0x1, !P0 ;  /* 0x00000001ff037807 */ /* 0x000fc60004000000 */
[----:B------:R-:W-:Y:S01]  /*fb90*/  IMAD R9, R5, -0x12, R4 ;  /* 0xffffffee05097824 */ /* 0x000fe200078e0204 */
[----:B------:R-:W-:-:S04]  /*fba0*/  LOP3.LUT R0, R0, R3, RZ, 0x3c, !PT ;  /* 0x0000000300007212 */ /* 0x000fc800078e3cff */
[----:B------:R-:W-:Y:S01]  /*fbb0*/  @P2 LOP3.LUT R0, R0, 0x1, R5, 0x78, !PT ;  /* 0x0000000100002812 */ /* 0x000fe200078e7805 */
[----:B------:R-:W-:Y:S01]  /*fbc0*/  IMAD.MOV.U32 R5, RZ, RZ, -0x1 ;  /* 0xffffffffff057424 */ /* 0x000fe200078e00ff */
[----:B---3--:R-:W-:-:S04]  /*fbd0*/  IADD3 R16, P1, R16, UR24, RZ ;  /* 0x0000001810107c10 */ /* 0x008fc8000ff3e0ff */
[----:B--2---:R-:W-:Y:S01]  /*fbe0*/  IADD3.X R17, R17, UR18, RZ, P1, !PT ;  /* 0x0000001211117c10 */ /* 0x004fe20008ffe4ff */
[----:B------:R0:W-:Y:S01]  /*fbf0*/  STL [R1+0x80], R16 ;  /* 0x0000801001007387 */ /* 0x0001e20000100800 */
[----:B------:R-:W-:-:S03]  /*fc00*/  ISETP.GE.U32.AND P0, PT, R16, UR8, PT ;  /* 0x0000000810007c0c */ /* 0x000fc6000bf06070 */
[----:B------:R0:W-:Y:S01]  /*fc10*/  STL [R1+0x7c], R17 ;  /* 0x00007c1101007387 */ /* 0x0001e20000100800 */
[----:B------:R-:W-:-:S13]  /*fc20*/  ISETP.GE.U32.AND.EX P0, PT, R17, UR9, PT, P0 ;  /* 0x0000000911007c0c */ /* 0x000fda000bf06100 */
[----:B0-----:R-:W-:Y:S05]  /*fc30*/  @P0 BRA `(.L_x_312) ;  /* 0x0000000400500947 */ /* 0x001fea0003800000 */
[----:B------:R-:W-:Y:S01]  /*fc40*/  ULDC.64 UR8, c[0x0][0x628] ;  /* 0x00018a0000087ab9 */ /* 0x000fe20000000a00 */
[----:B------:R-:W0:Y:S01]  /*fc50*/  S2R R12, SR_CTAID.X ;  /* 0x00000000000c7919 */ /* 0x000e220000002500 */
[----:B------:R-:W-:Y:S01]  /*fc60*/  ISETP.NE.U32.AND P0, PT, RZ, UR8, PT ;  /* 0x00000008ff007c0c */ /* 0x000fe2000bf05070 */
[----:B------:R-:W-:Y:S01]  /*fc70*/  ULDC UR10, c[0x0][0x630] ;  /* 0x00018c00000a7ab9 */ /* 0x000fe20000000800 */
[----:B------:R-:W-:Y:S01]  /*fc80*/  IMAD.MOV.U32 R2, RZ, RZ, R16 ;  /* 0x000000ffff027224 */ /* 0x000fe200078e0010 */
[----:B------:R-:W1:Y:S01]  /*fc90*/  S2R R10, SR_CTAID.Y ;  /* 0x00000000000a7919 */ /* 0x000e620000002600 */
[----:B------:R-:W-:Y:S01]  /*fca0*/  ISETP.NE.AND.EX P0, PT, RZ, UR9, PT, P0 ;  /* 0x00000009ff007c0c */ /* 0x000fe2000bf05300 */
[----:B------:R-:W-:-:S12]  /*fcb0*/  IMAD.MOV.U32 R3, RZ, RZ, R17 ;  /* 0x000000ffff037224 */ /* 0x000fd800078e0011 */
[----:B------:R-:W-:Y:S05]  /*fcc0*/  @!P0 BRA `(.L_x_313) ;  /* 0x0000000000288947 */ /* 0x000fea0003800000 */
[----:B------:R-:W-:Y:S02]  /*fcd0*/  ULDC UR7, c[0x0][0x634] ;  /* 0x00018d0000077ab9 */ /* 0x000fe40000000800 */
[----:B------:R-:W-:-:S05]  /*fce0*/  IADD3 R7, P0, R16, UR7, RZ ;  /* 0x0000000710077c10 */ /* 0x000fca000ff1e0ff */
[----:B------:R-:W-:-:S04]  /*fcf0*/  IMAD.X R13, RZ, RZ, R17, P0 ;  /* 0x000000ffff0d7224 */ /* 0x000fc800000e0611 */
[----:B------:R-:W-:-:S04]  /*fd00*/  IMAD.WIDE.U32 R4, R13, UR8, RZ ;  /* 0x000000080d047c25 */ /* 0x000fc8000f8e00ff */
[----:B------:R-:W-:-:S04]  /*fd10*/  IMAD.WIDE.U32 R4, P0, R7, UR9, R4 ;  /* 0x0000000907047c25 */ /* 0x000fc8000f800004 */
[----:B------:R-:W-:-:S04]  /*fd20*/  IMAD.WIDE.U32 R6, R7, UR8, RZ ;  /* 0x0000000807067c25 */ /* 0x000fc8000f8e00ff */
[----:B------:R-:W-:Y:S01]  /*fd30*/  IMAD.X R3, RZ, RZ, RZ, P0 ;  /* 0x000000ffff037224 */ /* 0x000fe200000e06ff */
[----:B------:R-:W-:Y:S01]  /*fd40*/  IADD3 RZ, P0, R7, R4, RZ ;  /* 0x0000000407ff7210 */ /* 0x000fe20007f1e0ff */
[----:B------:R-:W-:-:S04]  /*fd50*/  IMAD.MOV.U32 R2, RZ, RZ, R5 ;  /* 0x000000ffff027224 */ /* 0x000fc800078e0005 */
[----:B------:R-:W-:-:S08]  /*fd60*/  IMAD.WIDE.U32.X R2, R13, UR9, R2, P0 ;  /* 0x000000090d027c25 */ /* 0x000fd000080e0402 */
.L_x_313:
[--C-:B------:R-:W-:Y:S01]  /*fd70*/  SHF.R.U64 R6, R2, UR10, R3.reuse ;  /* 0x0000000a02067c19 */ /* 0x100fe20008001203 */
[----:B------:R-:W-:Y:S01]  /*fd80*/  ULDC.64 UR8, c[0x0][0x620] ;  /* 0x0001880000087ab9 */ /* 0x000fe20000000a00 */
[----:B------:R-:W-:Y:S01]  /*fd90*/  SHF.R.U32.HI R2, RZ, UR10, R3 ;  /* 0x0000000aff027c19 */ /* 0x000fe20008011603 */
[----:B------:R-:W-:Y:S01]  /*fda0*/  IMAD.MOV.U32 R3, RZ, RZ, R17 ;  /* 0x000000ffff037224 */ /* 0x000fe200078e0011 */
[----:B------:R-:W-:Y:S01]  /*fdb0*/  IADD3 R5, P0, RZ, -R6, RZ ;  /* 0x80000006ff057210 */ /* 0x000fe20007f1e0ff */
[----:B------:R-:W-:Y:S01]  /*fdc0*/  ULDC UR7, c[0x0][0x150] ;  /* 0x0000540000077ab9 */ /* 0x000fe20000000800 */
[----:B0-----:R-:W-:Y:S01]  /*fdd0*/  I2FP.F32.U32 R7, R12 ;  /* 0x0000000c00077245 */ /* 0x001fe20000201000 */
[----:B------:R-:W0:Y:S01]  /*fde0*/  LDC R19, c[0x0][0x144] ;  /* 0x00005100ff137b82 */ /* 0x000e220000000800 */
[----:B------:R-:W-:Y:S01]  /*fdf0*/  ULDC.64 UR10, c[0x0][0x640] ;  /* 0x00019000000a7ab9 */ /* 0x000fe20000000a00 */
[----:B------:R-:W-:Y:S01]  /*fe00*/  IMAD.X R2, RZ, RZ, ~R2, P0 ;  /* 0x000000ffff027224 */ /* 0x000fe200000e0e02 */
[----:B------:R-:W-:-:S03]  /*fe10*/  ISETP.NE.U32.AND P0, PT, RZ, UR10, PT ;  /* 0x0000000aff007c0c */ /* 0x000fc6000bf05070 */
[----:B------:R-:W-:Y:S01]  /*fe20*/  IMAD R4, R2, UR8, RZ ;  /* 0x0000000802047c24 */ /* 0x000fe2000f8e02ff */
[----:B------:R-:W-:Y:S01]  /*fe30*/  ISETP.NE.AND.EX P0, PT, RZ, UR11, PT, P0 ;  /* 0x0000000bff007c0c */ /* 0x000fe2000bf05300 */
[----:B------:R-:W-:Y:S01]  /*fe40*/  IMAD.MOV.U32 R2, RZ, RZ, R16 ;  /* 0x000000ffff027224 */ /* 0x000fe200078e0010 */
[----:B------:R-:W2:Y:S03]  /*fe50*/  LDC R13, c[0x0][0x148] ;  /* 0x00005200ff0d7b82 */ /* 0x000ea60000000800 */
[----:B------:R-:W-:Y:S01]  /*fe60*/  IMAD.WIDE.U32 R2, R5, UR8, R2 ;  /* 0x0000000805027c25 */ /* 0x000fe2000f8e0002 */
[----:B------:R-:W-:-:S03]  /*fe70*/  ULDC UR8, c[0x0][0x154] ;  /* 0x0000550000087ab9 */ /* 0x000fc60000000800 */
[----:B------:R-:W-:Y:S02]  /*fe80*/  IMAD R5, R5, UR9, R4 ;  /* 0x0000000905057c24 */ /* 0x000fe4000f8e0204 */
[----:B------:R-:W-:Y:S01]  /*fe90*/  FMUL R4, R7, UR7 ;  /* 0x0000000707047c20 */ /* 0x000fe20008400000 */
[----:B------:R-:W-:Y:S01]  /*fea0*/  ULDC UR7, c[0x0][0x618] ;  /* 0x0001860000077ab9 */ /* 0x000fe20000000800 */
[----:B------:R-:W-:Y:S01]  /*feb0*/  ULDC UR9, c[0x0][0x608] ;  /* 0x0001820000097ab9 */ /* 0x000fe20000000800 */
[----:B------:R-:W-:-:S03]  /*fec0*/  IMAD.IADD R3, R3, 0x1, R5 ;  /* 0x0000000103037824 */ /* 0x000fc600078e0205 */
[----:B------:R-:W3:Y:S02]  /*fed0*/  F2I.U32.TRUNC.NTZ R4, R4 ;  /* 0x0000000400047305 */ /* 0x000ee4000020f000 */
[----:B------:R-:W-:Y:S02]  /*fee0*/  SHF.R.U64 R7, R2, UR7, R3 ;  /* 0x0000000702077c19 */ /* 0x000fe40008001203 */
[----:B-1----:R-:W-:-:S05]  /*fef0*/  I2FP.F32.U32 R2, R10 ;  /* 0x0000000a00027245 */ /* 0x002fca0000201000 */
[----:B------:R-:W-:Y:S01]  /*ff00*/  FMUL R5, R2, UR8 ;  /* 0x0000000802057c20 */ /* 0x000fe20008400000 */
[----:B------:R-:W-:Y:S01]  /*ff10*/  SHF.R.U32.HI R2, RZ, UR7, R3 ;  /* 0x00000007ff027c19 */ /* 0x000fe20008011603 */
[----:B------:R-:W-:Y:S02]  /*ff20*/  ULDC UR7, c[0x0][0x658] ;  /* 0x0001960000077ab9 */ /* 0x000fe40000000800 */
[----:B------:R1:W4:Y:S01]  /*ff30*/  F2I.U32.TRUNC.NTZ R16, R5 ;  /* 0x0000000500107305 */ /* 0x000322000020f000 */
[----:B------:R-:W-:Y:S01]  /*ff40*/  SHF.R.U64 R15, R7, UR9, R2 ;  /* 0x00000009070f7c19 */ /* 0x000fe20008001202 */
[----:B---3--:R-:W-:Y:S01]  /*ff50*/  IMAD.MOV R4, RZ, RZ, -R4 ;  /* 0x000000ffff047224 */ /* 0x008fe200078e0a04 */
[----:B------:R-:W-:-:S03]  /*ff60*/  SHF.R.U32.HI R2, RZ, UR9, R2 ;  /* 0x00000009ff027c19 */ /* 0x000fc60008011602 */
[----:B0-----:R-:W-:Y:S01]  /*ff70*/  IMAD R12, R19, R4, R12 ;  /* 0x00000004130c7224 */ /* 0x001fe200078e020c */
[--C-:B------:R-:W-:Y:S02]  /*ff80*/  SHF.R.U64 R14, R15, UR7, R2.reuse ;  /* 0x000000070f0e7c19 */ /* 0x100fe40008001202 */
[----:B------:R-:W-:-:S03]  /*ff90*/  SHF.R.U32.HI R17, RZ, UR7, R2 ;  /* 0x00000007ff117c19 */ /* 0x000fc60008011602 */
[----:B------:R-:W-:Y:S02]  /*ffa0*/  IMAD.MOV.U32 R2, RZ, RZ, R14 ;  /* 0x000000ffff027224 */ /* 0x000fe400078e000e */
[----:B------:R-:W-:Y:S01]  /*ffb0*/  IMAD.MOV.U32 R3, RZ, RZ, R17 ;  /* 0x000000ffff037224 */ /* 0x000fe200078e0011 */
[----:B-12-4-:R-:W-:Y:S06]  /*ffc0*/  @!P0 BRA `(.L_x_314) ;  /* 0x0000000000288947 */ /* 0x016fec0003800000 */
[----:B------:R-:W-:Y:S02]  /*ffd0*/  ULDC UR7, c[0x0][0x64c] ;  /* 0x0001930000077ab9 */ /* 0x000fe40000000800 */
[----:B------:R-:W-:-:S05]  /*ffe0*/  IADD3 R3, P0, R14, UR7, RZ ;  /* 0x000000070e037c10 */ /* 0x000fca000ff1e0ff */
[----:B------:R-:W-:-:S04]  /*fff0*/  IMAD.X R17, RZ, RZ, R17, P0 ;  /* 0x000000ffff117224 */ /* 0x000fc800000e0611 */
[----:B------:R-:W-:-:S04]  /*10000*/  IMAD.WIDE.U32 R4, R17, UR10, RZ ;  /* 0x0000000a11047c25 */ /* 0x000fc8000f8e00ff */
[----:B------:R-:W-:-:S04]  /*10010*/  IMAD.WIDE.U32 R4, P0, R3, UR11, R4 ;  /* 0x0000000b03047c25 */ /* 0x000fc8000f800004 */
[----:B------:R-:W-:-:S04]  /*10020*/  IMAD.WIDE.U32 R2, R3, UR10, RZ ;  /* 0x0000000a03027c25 */ /* 0x000fc8000f8e00ff */
[----:B------:R-:W-:Y:S01]  /*10030*/  IMAD.MOV.U32 R2, RZ, RZ, R5 ;  /* 0x000000ffff027224 */ /* 0x000fe200078e0005 */
[----:B------:R-:W-:Y:S01]  /*10040*/  IADD3 RZ, P1, R3, R4, RZ ;  /* 0x0000000403ff7210 */ /* 0x000fe20007f3e0ff */
[----:B------:R-:W-:-:S04]  /*10050*/  IMAD.X R3, RZ, RZ, RZ, P0 ;  /* 0x000000ffff037224 */ /* 0x000fc800000e06ff */
[----:B------:R-:W-:-:S08]  /*10060*/  IMAD.WIDE.U32.X R2, R17, UR11, R2, P1 ;  /* 0x0000000b11027c25 */ /* 0x000fd000088e0402 */
.L_x_314:
[----:B------:R-:W-:Y:S01]  /*10070*/  ULDC UR7, c[0x0][0x648] ;  /* 0x0001920000077ab9 */ /* 0x000fe20000000800 */
[----:B------:R-:W-:Y:S01]  /*10080*/  LOP3.LUT R15, R15, UR6, RZ, 0xc0, !PT ;  /* 0x000000060f0f7c12 */ /* 0x000fe2000f8ec0ff */
[----:B------:R-:W-:Y:S01]  /*10090*/  IMAD.MOV R16, RZ, RZ, -R16 ;  /* 0x000000ffff107224 */ /* 0x000fe200078e0a10 */
[----:B------:R-:W-:Y:S01]  /*100a0*/  SHF.R.U64 R2, R2, UR7, R3 ;  /* 0x0000000702027c19 */ /* 0x000fe20008001203 */
[----:B------:R-:W-:Y:S01]  /*100b0*/  ULDC UR7, c[0x0][0x638] ;  /* 0x00018e0000077ab9 */ /* 0x000fe20000000800 */
[----:B------:R-:W-:Y:S01]  /*100c0*/  LOP3.LUT R7, R7, UR4, RZ, 0xc0, !PT ;  /* 0x0000000407077c12 */ /* 0x000fe2000f8ec0ff */
[----:B------:R-:W-:Y:S01]  /*100d0*/  @P4 IMAD R12, R13, R16, R10 ;  /* 0x000000100d0c4224 */ /* 0x000fe200078e020a */
[----:B------:R-:W-:Y:S01]  /*100e0*/  ULDC UR8, c[0x0][0x610] ;  /* 0x0001840000087ab9 */ /* 0x000fe20000000800 */
[----:B------:R-:W-:Y:S02]  /*100f0*/  IMAD.MOV R3, RZ, RZ, -R2 ;  /* 0x000000ffff037224 */ /* 0x000fe400078e0a02 */
[----:B------:R-:W-:-:S02]  /*10100*/  IMAD R5, R2, UR5, R15 ;  /* 0x0000000502057c24 */ /* 0x000fc4000f8e020f */
[----:B------:R-:W-:Y:S01]  /*10110*/  IMAD R14, R3, UR7, R14 ;  /* 0x00000007030e7c24 */ /* 0x000fe2000f8e020e */
[----:B------:R-:W-:Y:S01]  /*10120*/  ULDC UR7, c[0x0][0x600] ;  /* 0x0001800000077ab9 */ /* 0x000fe20000000800 */
[----:B------:R-:W-:Y:S02]  /*10130*/  IMAD R5, R5, UR8, R12 ;  /* 0x0000000805057c24 */ /* 0x000fe4000f8e020c */
[----:B------:R-:W-:Y:S02]  /*10140*/  IMAD R14, R14, UR7, R7 ;  /* 0x000000070e0e7c24 */ /* 0x000fe4000f8e0207 */
[----:B------:R-:W-:-:S03]  /*10150*/  IMAD.MOV.U32 R2, RZ, RZ, 0x1 ;  /* 0x00000001ff027424 */ /* 0x000fc600078e00ff */
[----:B------:R-:W-:Y:S02]  /*10160*/  SEL R7, R14, R5, !P4 ;  /* 0x000000050e077207 */ /* 0x000fe40006000000 */
[----:B------:R-:W-:-:S07]  /*10170*/  SEL R5, R5, R14, !P4 ;  /* 0x0000000e05057207 */ /* 0x000fce0006000000 */
.L_x_312:
[----:B------:R-:W-:Y:S05]  /*10180*/  BSYNC B1 ;  /* 0x0000000000017941 */ /* 0x000fea0003800000 */
.L_x_311:
[----:B------:R-:W-:-:S13]  /*10190*/  LOP3.LUT P0, RZ, R2, 0xff, RZ, 0xc0, !PT ;  /* 0x000000ff02ff7812 */ /* 0x000fda000780c0ff */
[----:B------:R-:W-:Y:S05]  /*101a0*/  @P0 BRA `(.L_x_315) ;  /* 0xfffffff4001c0947 */ /* 0x000fea000383ffff */
[----:B------:R-:W-:Y:S05]  /*101b0*/  BSYNC B0 ;  /* 0x0000000000007941 */ /* 0x000fea0003800000 */
.L_x_304:
[----:B------:R-:W-:-:S03]  /*101c0*/  UMOV UR7, 0xffffffff ;  /* 0xffffffff00077882 */ /* 0x000fc60000000000 */
[----:B------:R-:W-:Y:S05]  /*101d0*/  BRA.DIV UR7, `(.L_x_316) ;  /* 0x0000000e07207947 */ /* 0x000fea000b800000 */
[----:B------:R-:W-:-:S13]  /*101e0*/  ELECT P0, URZ, PT ;  /* 0x00000000003f782f */ /* 0x000fda0003800000 */
.L_x_344:
[----:B------:R-:W-:Y:S04]  /*101f0*/  BSSY B0, `(.L_x_317) ;  /* 0x00000aa000007945 */ /* 0x000fe80003800000 */
[----:B------:R-:W-:Y:S05]  /*10200*/  @!P0 BRA `(.L_x_318) ;  /* 0x0000000800a08947 */ /* 0x000fea0003800000 */
[----:B------:R-:W-:-:S04]  /*10210*/  ULOP3.LUT UR7, UR13, 0x2, URZ, 0xfc, !UPT ;  /* 0x000000020d077892 */ /* 0x000fc8000f8efc3f */
[----:B------:R-:W-:-:S06]  /*10220*/  UISETP.NE.AND UP0, UPT, UR7, 0x3, UPT ;  /* 0x000000030700788c */ /* 0x000fcc000bf05270 */
[----:B------:R-:W-:-:S13]  /*10230*/  PLOP3.LUT P0, PT, PT, PT, UP0, 0x80, 0x0 ;  /* 0x000000000000781c */ /* 0x000fda0003f0f008 */
[----:B------:R-:W-:Y:S05]  /*10240*/  @!P0 BRA `(.L_x_319) ;  /* 0x0000000000048947 */ /* 0x000fea0003800000 */
[----:B------:R-:W-:Y:S01]  /*10250*/  BPT.TRAP 0x1 ;  /* 0x000000040000795c */ /* 0x000fe20000300000 */
.L_x_319:
[----:B------:R-:W0:Y:S01]  /*10260*/  S2R R3, SR_CgaCtaId ;  /* 0x0000000000037919 */ /* 0x000e220000008800 */
[----:B------:R-:W-:Y:S02]  /*10270*/  MOV R2, 0x400 ;  /* 0x0000040000027802 */ /* 0x000fe40000000f00 */
[----:B------:R-:W-:Y:S02]  /*10280*/  SHF.L.U32 R4, R0, 0x1f, RZ ;  /* 0x0000001f00047819 */ /* 0x000fe400000006ff */
[----:B0-----:R-:W-:-:S05]  /*10290*/  LEA R2, R3, R2, 0x18 ;  /* 0x0000000203027211 */ /* 0x001fca00078ec0ff */
[----:B------:R-:W-:-:S04]  /*102a0*/  VIADD R2, R2, 0x90 ;  /* 0x0000009002027836 */ /* 0x000fc80000000000 */
[C---:B------:R-:W-:Y:S02]  /*102b0*/  IMAD R7, R9.reuse, 0x8, R2 ;  /* 0x0000000809077824 */ /* 0x040fe400078e0202 */
[----:B------:R-:W-:Y:S02]  /*102c0*/  VIADD R9, R9, 0x1 ;  /* 0x0000000109097836 */ /* 0x000fe40000000000 */
[----:B------:R-:W0:Y:S03]  /*102d0*/  SYNCS.PHASECHK.TRANS64.TRYWAIT P0, [R7+URZ], R4 ;  /* 0x00000004070075a7 */ /* 0x000e26000800017f */
[----:B------:R-:W-:-:S04]  /*102e0*/  ISETP.NE.AND P1, PT, R9, 0x12, PT ;  /* 0x000000120900780c */ /* 0x000fc80003f25270 */
[----:B------:R-:W-:Y:S02]  /*102f0*/  SEL R3, RZ, 0x1, P1 ;  /* 0x00000001ff037807 */ /* 0x000fe40000800000 */
[----:B------:R-:W-:Y:S02]  /*10300*/  SEL R9, R9, RZ, P1 ;  /* 0x000000ff09097207 */ /* 0x000fe40000800000 */
[----:B------:R-:W-:-:S03]  /*10310*/  LOP3.LUT R6, R0, R3, RZ, 0x3c, !PT ;  /* 0x0000000300067212 */ /* 0x000fc600078e3cff */
[----:B------:R-:W-:Y:S01]  /*10320*/  IMAD R8, R9, 0x8, R2 ;  /* 0x0000000809087824 */ /* 0x000fe200078e0202 */
[----:B------:R-:W-:Y:S01]  /*10330*/  SHF.L.U32 R5, R6, 0x1f, RZ ;  /* 0x0000001f06057819 */ /* 0x000fe200000006ff */
[----:B0-----:R-:W-:Y:S06]  /*10340*/  @!P0 BRA `(.L_x_320) ;  /* 0x0000000800e48947 */ /* 0x001fec0003800000 */
.L_x_345:
[----:B------:R-:W1:Y:S01]  /*10350*/  SYNCS.PHASECHK.TRANS64.TRYWAIT P0, [R8+URZ], R5 ;  /* 0x00000005080075a7 */ /* 0x000e62000800017f */
[----:B------:R-:W-:-:S05]  /*10360*/  VIADD R0, R9, 0x1 ;  /* 0x0000000109007836 */ /* 0x000fca0000000000 */
[----:B------:R-:W-:-:S04]  /*10370*/  ISETP.NE.AND P1, PT, R0, 0x12, PT ;  /* 0x000000120000780c */ /* 0x000fc80003f25270 */
[----:B------:R-:W-:Y:S02]  /*10380*/  SEL R3, RZ, 0x1, P1 ;  /* 0x00000001ff037807 */ /* 0x000fe40000800000 */
[----:B0-----:R-:W-:Y:S02]  /*10390*/  SEL R7, R0, RZ, P1 ;  /* 0x000000ff00077207 */ /* 0x001fe40000800000 */
[----:B------:R-:W-:-:S03]  /*103a0*/  LOP3.LUT R6, R6, R3, RZ, 0x3c, !PT ;  /* 0x0000000306067212 */ /* 0x000fc600078e3cff */
[----:B------:R-:W-:Y:S01]  /*103b0*/  IMAD R9, R7, 0x8, R2 ;  /* 0x0000000807097824 */ /* 0x000fe200078e0202 */
[----:B------:R-:W-:Y:S01]  /*103c0*/  SHF.L.U32 R4, R6, 0x1f, RZ ;  /* 0x0000001f06047819 */ /* 0x000fe200000006ff */
[----:B-1----:R-:W-:Y:S06]  /*103d0*/  @!P0 BRA `(.L_x_321) ;  /* 0x0000000800d48947 */ /* 0x002fec0003800000 */
.L_x_346:
[----:B------:R-:W1:Y:S01]  /*103e0*/  SYNCS.PHASECHK.TRANS64.TRYWAIT P0, [R9+URZ], R4 ;  /* 0x00000004090075a7 */ /* 0x000e62000800017f */
[----:B------:R-:W-:-:S05]  /*103f0*/  VIADD R0, R7, 0x1 ;  /* 0x0000000107007836 */ /* 0x000fca0000000000 */
[----:B------:R-:W-:-:S04]  /*10400*/  ISETP.NE.AND P1, PT, R0, 0x12, PT ;  /* 0x000000120000780c */ /* 0x000fc80003f25270 */
[----:B------:R-:W-:Y:S02]  /*10410*/  SEL R3, RZ, 0x1, P1 ;  /* 0x00000001ff037807 */ /* 0x000fe40000800000 */
[----:B------:R-:W-:Y:S02]  /*10420*/  SEL R7, R0, RZ, P1 ;  /* 0x000000ff00077207 */ /* 0x000fe40000800000 */
[----:B------:R-:W-:-:S03]  /*10430*/  LOP3.LUT R6, R6, R3, RZ, 0x3c, !PT ;  /* 0x0000000306067212 */ /* 0x000fc600078e3cff */
[----:B0-----:R-:W-:Y:S01]  /*10440*/  IMAD R8, R7, 0x8, R2 ;  /* 0x0000000807087824 */ /* 0x001fe200078e0202 */
[----:B------:R-:W-:Y:S01]  /*10450*/  SHF.L.U32 R5, R6, 0x1f, RZ ;  /* 0x0000001f06057819 */ /* 0x000fe200000006ff */
[----:B-1----:R-:W-:Y:S06]  /*10460*/  @!P0 BRA `(.L_x_322) ;  /* 0x0000000800c48947 */ /* 0x002fec0003800000 */
.L_x_347:
        /* <DEDUP_REMOVED lines=9> */
.L_x_348:
        /* <DEDUP_REMOVED lines=9> */
.L_x_349:
        /* <DEDUP_REMOVED lines=9> */
.L_x_350:
        /* <DEDUP_REMOVED lines=9> */
.L_x_351:
        /* <DEDUP_REMOVED lines=9> */
.L_x_352:
        /* <DEDUP_REMOVED lines=9> */
.L_x_353:
        /* <DEDUP_REMOVED lines=9> */
.L_x_354:
        /* <DEDUP_REMOVED lines=9> */
.L_x_355:
        /* <DEDUP_REMOVED lines=9> */
.L_x_356:
        /* <DEDUP_REMOVED lines=9> */
.L_x_357:
        /* <DEDUP_REMOVED lines=9> */
.L_x_358:
        /* <DEDUP_REMOVED lines=9> */
.L_x_359:
[----:B------:R-:W1:Y:S01]  /*10b30*/  SYNCS.PHASECHK.TRANS64.TRYWAIT P0, [R8+URZ], R5 ;  /* 0x00000005080075a7 */ /* 0x000e62000800017f */
[----:B------:R-:W-:-:S05]  /*10b40*/  VIADD R0, R7, 0x1 ;  /* 0x0000000107007836 */ /* 0x000fca0000000000 */
[----:B------:R-:W-:-:S04]  /*10b50*/  ISETP.NE.AND P1, PT, R0, 0x12, PT ;  /* 0x000000120000780c */ /* 0x000fc80003f25270 */
[----:B------:R-:W-:Y:S02]  /*10b60*/  SEL R3, RZ, 0x1, P1 ;  /* 0x00000001ff037807 */ /* 0x000fe40000800000 */
[----:B------:R-:W-:Y:S02]  /*10b70*/  SEL R7, R0, RZ, P1 ;  /* 0x000000ff00077207 */ /* 0x000fe40000800000 */
[----:B0-----:R-:W-:-:S03]  /*10b80*/  LOP3.LUT R9, R6, R3, RZ, 0x3c, !PT ;  /* 0x0000000306097212 */ /* 0x001fc600078e3cff */
[----:B------:R-:W-:Y:S01]  /*10b90*/  IMAD R11, R7, 0x8, R2 ;  /* 0x00000008070b7824 */ /* 0x000fe200078e0202 */
[----:B------:R-:W-:Y:S01]  /*10ba0*/  SHF.L.U32 R6, R9, 0x1f, RZ ;  /* 0x0000001f09067819 */ /* 0x000fe200000006ff */
[----:B-1----:R-:W-:Y:S06]  /*10bb0*/  @!P0 BRA `(.L_x_335) ;  /* 0x0000000400f48947 */ /* 0x002fec0003800000 */
.L_x_360:
[----:B------:R-:W1:Y:S01]  /*10bc0*/  SYNCS.PHASECHK.TRANS64.TRYWAIT P0, [R11+URZ], R6 ;  /* 0x000000060b0075a7 */ /* 0x000e62000800017f */
[----:B------:R-:W-:-:S05]  /*10bd0*/  VIADD R0, R7, 0x1 ;  /* 0x0000000107007836 */ /* 0x000fca0000000000 */
[----:B------:R-:W-:-:S04]  /*10be0*/  ISETP.NE.AND P1, PT, R0, 0x12, PT ;  /* 0x000000120000780c */ /* 0x000fc80003f25270 */
[----:B------:R-:W-:Y:S02]  /*10bf0*/  SEL R4, RZ, 0x1, P1 ;  /* 0x00000001ff047807 */ /* 0x000fe40000800000 */
[----:B------:R-:W-:Y:S02]  /*10c00*/  SEL R3, R0, RZ, P1 ;  /* 0x000000ff00037207 */ /* 0x000fe40000800000 */
[----:B------:R-:W-:Y:S01]  /*10c10*/  LOP3.LUT R0, R9, R4, RZ, 0x3c, !PT ;  /* 0x0000000409007212 */ /* 0x000fe200078e3cff */
[----:B-1----:R-:W-:Y:S06]  /*10c20*/  @!P0 BRA `(.L_x_336) ;  /* 0x0000000400ec8947 */ /* 0x002fec0003800000 */
.L_x_361:
[----:B------:R-:W-:Y:S01]  /*10c30*/  IMAD R3, R3, 0x8, R2 ;  /* 0x0000000803037824 */ /* 0x000fe200078e0202 */
[----:B------:R-:W-:-:S07]  /*10c40*/  SHF.L.U32 R0, R0, 0x1f, RZ ;  /* 0x0000001f00007819 */ /* 0x000fce00000006ff */
.L_x_337:
[----:B--2---:R2:W3:Y:S02]  /*10c50*/  SYNCS.PHASECHK.TRANS64.TRYWAIT P0, [R3+URZ], R0 ;  /* 0x00000000030075a7 */ /* 0x0044e4000800017f */
[----:B---3--:R-:W-:Y:S05]  /*10c60*/  @!P0 NANOSLEEP.SYNCS 0x989680 ;  /* 0x009896800000895d */ /* 0x008fea0003900000 */
[----:B------:R-:W3:Y:S02]  /*10c70*/  @!P0 SYNCS.PHASECHK.TRANS64 P0, [R3+URZ], R0 ;  /* 0x00000000030085a7 */ /* 0x000ee4000800007f */
[----:B---3--:R-:W-:Y:S05]  /*10c80*/  @!P0 BRA `(.L_x_337) ;  /* 0xfffffffc00f08947 */ /* 0x008fea000383ffff */
.L_x_318:
[----:B------:R-:W-:Y:S05]  /*10c90*/  BSYNC B0 ;  /* 0x0000000000007941 */ /* 0x000fea0003800000 */
.L_x_317:
[----:B------:R-:W-:Y:S05]  /*10ca0*/  EXIT ;  /* 0x000000000000794d */ /* 0x000fea0003800000 */
.L_x_22:
[----:B-1----:R-:W-:-:S04]  /*10cb0*/  IMAD.U32 R3, RZ, RZ, UR7 ;  /* 0x00000007ff037e24 */ /* 0x002fc8000f8e00ff */
[----:B------:R1:W3:Y:S03]  /*10cc0*/  SYNCS.PHASECHK.TRANS64.TRYWAIT P1, [R3+URZ], R0 ;  /* 0x00000000030075a7 */ /* 0x0002e6000802017f */
[----:B---3--:R-:W-:Y:S05]  /*10cd0*/  @!P1 NANOSLEEP.SYNCS 0x989680 ;  /* 0x009896800000995d */ /* 0x008fea0003900000 */
[----:B------:R-:W3:Y:S02]  /*10ce0*/  @!P1 SYNCS.PHASECHK.TRANS64 P1, [R3+URZ], R0 ;  /* 0x00000000030095a7 */ /* 0x000ee4000802007f */
[----:B---3--:R-:W-:Y:S05]  /*10cf0*/  @!P1 BRA `(.L_x_22) ;  /* 0xfffffffc00ec9947 */ /* 0x008fea000383ffff */
[----:B------:R-:W-:Y:S05]  /*10d00*/  BRA `(.L_x_21) ;  /* 0xffffff1000a87947 */ /* 0x000fea000383ffff */
.L_x_28:
[----:B-----5:R1:W-:Y:S02]  /*10d10*/  STL [R1+0x8c], R0 ;  /* 0x00008c0001007387 */ /* 0x0203e40000100800 */
[----:B-1----:R-:W-:-:S04]  /*10d20*/  IMAD.U32 R0, RZ, RZ, UR9 ;  /* 0x00000009ff007e24 */ /* 0x002fc8000f8e00ff */
[----:B------:R1:W4:Y:S03]  /*10d30*/  SYNCS.PHASECHK.TRANS64.TRYWAIT P1, [R0+URZ], R229 ;  /* 0x000000e5000075a7 */ /* 0x000326000802017f */
[----:B----4-:R-:W-:Y:S05]  /*10d40*/  @!P1 NANOSLEEP.SYNCS 0x989680 ;  /* 0x009896800000995d */ /* 0x010fea0003900000 */
[----:B------:R1:W4:Y:S02]  /*10d50*/  @!P1 SYNCS.PHASECHK.TRANS64 P1, [R0+URZ], R229 ;  /* 0x000000e5000095a7 */ /* 0x000324000802007f */
[----:B-1----:R1:W5:Y:S02]  /*10d60*/  LDL.LU R0, [R1+0x8c] ;  /* 0x00008c0001007983 */ /* 0x0023640000300800 */
[----:B-1--4-:R-:W-:Y:S05]  /*10d70*/  @!P1 BRA `(.L_x_28) ;  /* 0xfffffffc00e49947 */ /* 0x012fea000383ffff */
[----:B------:R-:W-:Y:S05]  /*10d80*/  BRA `(.L_x_27) ;  /* 0xffffff24000c7947 */ /* 0x000fea000383ffff */
.L_x_305:
[----:B------:R-:W-:Y:S01]  /*10d90*/  BSSY B1, `(.L_x_338) ;  /* 0x0000006000017945 */ /* 0x000fe20003800000 */
[----:B------:R-:W-:-:S07]  /*10da0*/  IMAD.MOV.U32 R2, RZ, RZ, -0x1 ;  /* 0xffffffffff027424 */ /* 0x000fce00078e00ff */
[----:B------:R-:W-:Y:S05]  /*10db0*/  WARPSYNC.COLLECTIVE R2, `(.L_x_339) ;  /* 0x00000000020c7348 */ /* 0x000fea0003c00000 */
[----:B------:R-:W-:Y:S02]  /*10dc0*/  ELECT P0, UR62, PT ;  /* 0x00000000003e782f */ /* 0x000fe40003800000 */
[----:B------:R-:W-:Y:S01]  /*10dd0*/  MOV R2, UR62 ;  /* 0x0000003e00027c02 */ /* 0x000fe20008000f00 */
[----:B------:R-:W-:Y:S10]  /*10de0*/  ENDCOLLECTIVE ;  /* 0x000000000000791b */ /* 0x000ff40003800000 */
.L_x_339:
[----:B------:R-:W-:Y:S05]  /*10df0*/  BSYNC B1 ;  /* 0x0000000000017941 */ /* 0x000fea0003800000 */
.L_x_338:
[----:B------:R-:W-:Y:S05]  /*10e00*/  BRA `(.L_x_340) ;  /* 0xffffffe800107947 */ /* 0x000fea000383ffff */
.L_x_308:
[----:B0-----:R0:W2:Y:S02]  /*10e10*/  SYNCS.PHASECHK.TRANS64.TRYWAIT P0, [R13+URZ+0x90], R4 ;  /* 0x000090040d0075a7 */ /* 0x0010a4000800017f */
[----:B--2---:R-:W-:Y:S05]  /*10e20*/  @!P0 NANOSLEEP.SYNCS 0x989680 ;  /* 0x009896800000895d */ /* 0x004fea0003900000 */
[----:B------:R-:W2:Y:S02]  /*10e30*/  @!P0 SYNCS.PHASECHK.TRANS64 P0, [R13+URZ+0x90], R4 ;  /* 0x000090040d0085a7 */ /* 0x000ea4000800007f */
[----:B--2---:R-:W-:Y:S05]  /*10e40*/  @!P0 BRA `(.L_x_308) ;  /* 0xfffffffc00f08947 */ /* 0x004fea000383ffff */
[----:B------:R-:W-:Y:S05]  /*10e50*/  BRA `(.L_x_341) ;  /* 0xffffffe800547947 */ /* 0x000fea000383ffff */
.L_x_316:
[----:B------:R-:W-:Y:S01]  /*10e60*/  BSSY B0, `(.L_x_342) ;  /* 0x0000006000007945 */ /* 0x000fe20003800000 */
[----:B------:R-:W-:-:S07]  /*10e70*/  IMAD.MOV.U32 R2, RZ, RZ, -0x1 ;  /* 0xffffffffff027424 */ /* 0x000fce00078e00ff */
[----:B------:R-:W-:Y:S05]  /*10e80*/  WARPSYNC.COLLECTIVE R2, `(.L_x_343) ;  /* 0x00000000020c7348 */ /* 0x000fea0003c00000 */
[----:B------:R-:W-:Y:S02]  /*10e90*/  ELECT P0, UR62, PT ;  /* 0x00000000003e782f */ /* 0x000fe40003800000 */
[----:B------:R-:W-:Y:S01]  /*10ea0*/  MOV R2, UR62 ;  /* 0x0000003e00027c02 */ /* 0x000fe20008000f00 */
[----:B------:R-:W-:Y:S10]  /*10eb0*/  ENDCOLLECTIVE ;  /* 0x000000000000791b */ /* 0x000ff40003800000 */
.L_x_343:
[----:B------:R-:W-:Y:S05]  /*10ec0*/  BSYNC B0 ;  /* 0x0000000000007941 */ /* 0x000fea0003800000 */
.L_x_342:
[----:B------:R-:W-:Y:S05]  /*10ed0*/  BRA `(.L_x_344) ;  /* 0xfffffff000c47947 */ /* 0x000fea000383ffff */
.L_x_320:
[----:B0-----:R0:W1:Y:S02]  /*10ee0*/  SYNCS.PHASECHK.TRANS64.TRYWAIT P0, [R7+URZ], R4 ;  /* 0x00000004070075a7 */ /* 0x001064000800017f */
[----:B-1----:R-:W-:Y:S05]  /*10ef0*/  @!P0 NANOSLEEP.SYNCS 0x989680 ;  /* 0x009896800000895d */ /* 0x002fea0003900000 */
[----:B------:R-:W1:Y:S02]  /*10f00*/  @!P0 SYNCS.PHASECHK.TRANS64 P0, [R7+URZ], R4 ;  /* 0x00000004070085a7 */ /* 0x000e64000800007f */
[----:B-1----:R-:W-:Y:S05]  /*10f10*/  @!P0 BRA `(.L_x_320) ;  /* 0xfffffffc00f08947 */ /* 0x002fea000383ffff */
[----:B------:R-:W-:Y:S05]  /*10f20*/  BRA `(.L_x_345) ;  /* 0xfffffff400087947 */ /* 0x000fea000383ffff */
.L_x_321:
[----:B0-----:R0:W1:Y:S02]  /*10f30*/  SYNCS.PHASECHK.TRANS64.TRYWAIT P0, [R8+URZ], R5 ;  /* 0x00000005080075a7 */ /* 0x001064000800017f */
[----:B-1----:R-:W-:Y:S05]  /*10f40*/  @!P0 NANOSLEEP.SYNCS 0x989680 ;  /* 0x009896800000895d */ /* 0x002fea0003900000 */
[----:B------:R-:W1:Y:S02]  /*10f50*/  @!P0 SYNCS.PHASECHK.TRANS64 P0, [R8+URZ], R5 ;  /* 0x00000005080085a7 */ /* 0x000e64000800007f */
[----:B-1----:R-:W-:Y:S05]  /*10f60*/  @!P0 BRA `(.L_x_321) ;  /* 0xfffffffc00f08947 */ /* 0x002fea000383ffff */
[----:B------:R-:W-:Y:S05]  /*10f70*/  BRA `(.L_x_346) ;  /* 0xfffffff400187947 */ /* 0x000fea000383ffff */
.L_x_322:
[----:B0-----:R0:W1:Y:S02]  /*10f80*/  SYNCS.PHASECHK.TRANS64.TRYWAIT P0, [R9+URZ], R4 ;  /* 0x00000004090075a7 */ /* 0x001064000800017f */
[----:B-1----:R-:W-:Y:S05]  /*10f90*/  @!P0 NANOSLEEP.SYNCS 0x989680 ;  /* 0x009896800000895d */ /* 0x002fea0003900000 */
[----:B------:R-:W1:Y:S02]  /*10fa0*/  @!P0 SYNCS.PHASECHK.TRANS64 P0, [R9+URZ], R4 ;  /* 0x00000004090085a7 */ /* 0x000e64000800007f */
[----:B-1----:R-:W-:Y:S05]  /*10fb0*/  @!P0 BRA `(.L_x_322) ;  /* 0xfffffffc00f08947 */ /* 0x002fea000383ffff */
[----:B------:R-:W-:Y:S05]  /*10fc0*/  BRA `(.L_x_347) ;  /* 0xfffffff400287947 */ /* 0x000fea000383ffff */
.L_x_323:
[----:B0-----:R0:W1:Y:S02]  /*10fd0*/  SYNCS.PHASECHK.TRANS64.TRYWAIT P0, [R8+URZ], R5 ;  /* 0x00000005080075a7 */ /* 0x001064000800017f */
[----:B-1----:R-:W-:Y:S05]  /*10fe0*/  @!P0 NANOSLEEP.SYNCS 0x989680 ;  /* 0x009896800000895d */ /* 0x002fea0003900000 */
[----:B------:R-:W1:Y:S02]  /*10ff0*/  @!P0 SYNCS.PHASECHK.TRANS64 P0, [R8+URZ], R5 ;  /* 0x00000005080085a7 */ /* 0x000e64000800007f */
[----:B-1----:R-:W-:Y:S05]  /*11000*/  @!P0 BRA `(.L_x_323) ;  /* 0xfffffffc00f08947 */ /* 0x002fea000383ffff */
[----:B------:R-:W-:Y:S05]  /*11010*/  BRA `(.L_x_348) ;  /* 0xfffffff400387947 */ /* 0x000fea000383ffff */
.L_x_324:
[----:B0-----:R0:W1:Y:S02]  /*11020*/  SYNCS.PHASECHK.TRANS64.TRYWAIT P0, [R9+URZ], R4 ;  /* 0x00000004090075a7 */ /* 0x001064000800017f */
[----:B-1----:R-:W-:Y:S05]  /*11030*/  @!P0 NANOSLEEP.SYNCS 0x989680 ;  /* 0x009896800000895d */ /* 0x002fea0003900000 */
[----:B------:R-:W1:Y:S02]  /*11040*/  @!P0 SYNCS.PHASECHK.TRANS64 P0, [R9+URZ], R4 ;  /* 0x00000004090085a7 */ /* 0x000e64000800007f */
[----:B-1----:R-:W-:Y:S05]  /*11050*/  @!P0 BRA `(.L_x_324) ;  /* 0xfffffffc00f08947 */ /* 0x002fea000383ffff */
[----:B------:R-:W-:Y:S05]  /*11060*/  BRA `(.L_x_349) ;  /* 0xfffffff400487947 */ /* 0x000fea000383ffff */
.L_x_325:
[----:B0-----:R0:W1:Y:S02]  /*11070*/  SYNCS.PHASECHK.TRANS64.TRYWAIT P0, [R8+URZ], R5 ;  /* 0x00000005080075a7 */ /* 0x001064000800017f */
[----:B-1----:R-:W-:Y:S05]  /*11080*/  @!P0 NANOSLEEP.SYNCS 0x989680 ;  /* 0x009896800000895d */ /* 0x002fea0003900000 */
[----:B------:R-:W1:Y:S02]  /*11090*/  @!P0 SYNCS.PHASECHK.TRANS64 P0, [R8+URZ], R5 ;  /* 0x00000005080085a7 */ /* 0x000e64000800007f */
[----:B-1----:R-:W-:Y:S05]  /*110a0*/  @!P0 BRA `(.L_x_325) ;  /* 0xfffffffc00f08947 */ /* 0x002fea000383ffff */
[----:B------:R-:W-:Y:S05]  /*110b0*/  BRA `(.L_x_350) ;  /* 0xfffffff400587947 */ /* 0x000fea000383ffff */
.L_x_326:
[----:B0-----:R0:W1:Y:S02]  /*110c0*/  SYNCS.PHASECHK.TRANS64.TRYWAIT P0, [R9+URZ], R4 ;  /* 0x00000004090075a7 */ /* 0x001064000800017f */
[----:B-1----:R-:W-:Y:S05]  /*110d0*/  @!P0 NANOSLEEP.SYNCS 0x989680 ;  /* 0x009896800000895d */ /* 0x002fea0003900000 */
[----:B------:R-:W1:Y:S02]  /*110e0*/  @!P0 SYNCS.PHASECHK.TRANS64 P0, [R9+URZ], R4 ;  /* 0x00000004090085a7 */ /* 0x000e64000800007f */
[----:B-1----:R-:W-:Y:S05]  /*110f0*/  @!P0 BRA `(.L_x_326) ;  /* 0xfffffffc00f08947 */ /* 0x002fea000383ffff */
[----:B------:R-:W-:Y:S05]  /*11100*/  BRA `(.L_x_351) ;  /* 0xfffffff400687947 */ /* 0x000fea000383ffff */
.L_x_327:
[----:B0-----:R0:W1:Y:S02]  /*11110*/  SYNCS.PHASECHK.TRANS64.TRYWAIT P0, [R8+URZ], R5 ;  /* 0x00000005080075a7 */ /* 0x001064000800017f */
[----:B-1----:R-:W-:Y:S05]  /*11120*/  @!P0 NANOSLEEP.SYNCS 0x989680 ;  /* 0x009896800000895d */ /* 0x002fea0003900000 */
[----:B------:R-:W1:Y:S02]  /*11130*/  @!P0 SYNCS.PHASECHK.TRANS64 P0, [R8+URZ], R5 ;  /* 0x00000005080085a7 */ /* 0x000e64000800007f */
[----:B-1----:R-:W-:Y:S05]  /*11140*/  @!P0 BRA `(.L_x_327) ;  /* 0xfffffffc00f08947 */ /* 0x002fea000383ffff */
[----:B------:R-:W-:Y:S05]  /*11150*/  BRA `(.L_x_352) ;  /* 0xfffffff400787947 */ /* 0x000fea000383ffff */
.L_x_328:
[----:B0-----:R0:W1:Y:S02]  /*11160*/  SYNCS.PHASECHK.TRANS64.TRYWAIT P0, [R9+URZ], R4 ;  /* 0x00000004090075a7 */ /* 0x001064000800017f */
[----:B-1----:R-:W-:Y:S05]  /*11170*/  @!P0 NANOSLEEP.SYNCS 0x989680 ;  /* 0x009896800000895d */ /* 0x002fea0003900000 */
[----:B------:R-:W1:Y:S02]  /*11180*/  @!P0 SYNCS.PHASECHK.TRANS64 P0, [R9+URZ], R4 ;  /* 0x00000004090085a7 */ /* 0x000e64000800007f */
[----:B-1----:R-:W-:Y:S05]  /*11190*/  @!P0 BRA `(.L_x_328) ;  /* 0xfffffffc00f08947 */ /* 0x002fea000383ffff */
[----:B------:R-:W-:Y:S05]  /*111a0*/  BRA `(.L_x_353) ;  /* 0xfffffff400887947 */ /* 0x000fea000383ffff */
.L_x_329:
[----:B0-----:R0:W1:Y:S02]  /*111b0*/  SYNCS.PHASECHK.TRANS64.TRYWAIT P0, [R8+URZ], R5 ;  /* 0x00000005080075a7 */ /* 0x001064000800017f */
[----:B-1----:R-:W-:Y:S05]  /*111c0*/  @!P0 NANOSLEEP.SYNCS 0x989680 ;  /* 0x009896800000895d */ /* 0x002fea0003900000 */
[----:B------:R-:W1:Y:S02]  /*111d0*/  @!P0 SYNCS.PHASECHK.TRANS64 P0, [R8+URZ], R5 ;  /* 0x00000005080085a7 */ /* 0x000e64000800007f */
[----:B-1----:R-:W-:Y:S05]  /*111e0*/  @!P0 BRA `(.L_x_329) ;  /* 0xfffffffc00f08947 */ /* 0x002fea000383ffff */
[----:B------:R-:W-:Y:S05]  /*111f0*/  BRA `(.L_x_354) ;  /* 0xfffffff400987947 */ /* 0x000fea000383ffff */
.L_x_330:
[----:B0-----:R0:W1:Y:S02]  /*11200*/  SYNCS.PHASECHK.TRANS64.TRYWAIT P0, [R9+URZ], R4 ;  /* 0x00000004090075a7 */ /* 0x001064000800017f */
[----:B-1----:R-:W-:Y:S05]  /*11210*/  @!P0 NANOSLEEP.SYNCS 0x989680 ;  /* 0x009896800000895d */ /* 0x002fea0003900000 */
[----:B------:R-:W1:Y:S02]  /*11220*/  @!P0 SYNCS.PHASECHK.TRANS64 P0, [R9+URZ], R4 ;  /* 0x00000004090085a7 */ /* 0x000e64000800007f */
[----:B-1----:R-:W-:Y:S05]  /*11230*/  @!P0 BRA `(.L_x_330) ;  /* 0xfffffffc00f08947 */ /* 0x002fea000383ffff */
[----:B------:R-:W-:Y:S05]  /*11240*/  BRA `(.L_x_355) ;  /* 0xfffffff400a87947 */ /* 0x000fea000383ffff */
.L_x_331:
[----:B0-----:R0:W1:Y:S02]  /*11250*/  SYNCS.PHASECHK.TRANS64.TRYWAIT P0, [R8+URZ], R5 ;  /* 0x00000005080075a7 */ /* 0x001064000800017f */
[----:B-1----:R-:W-:Y:S05]  /*11260*/  @!P0 NANOSLEEP.SYNCS 0x989680 ;  /* 0x009896800000895d */ /* 0x002fea0003900000 */
[----:B------:R-:W1:Y:S02]  /*11270*/  @!P0 SYNCS.PHASECHK.TRANS64 P0, [R8+URZ], R5 ;  /* 0x00000005080085a7 */ /* 0x000e64000800007f */
[----:B-1----:R-:W-:Y:S05]  /*11280*/  @!P0 BRA `(.L_x_331) ;  /* 0xfffffffc00f08947 */ /* 0x002fea000383ffff */
[----:B------:R-:W-:Y:S05]  /*11290*/  BRA `(.L_x_356) ;  /* 0xfffffff400b87947 */ /* 0x000fea000383ffff */
.L_x_332:
[----:B0-----:R0:W1:Y:S02]  /*112a0*/  SYNCS.PHASECHK.TRANS64.TRYWAIT P0, [R9+URZ], R4 ;  /* 0x00000004090075a7 */ /* 0x001064000800017f */
[----:B-1----:R-:W-:Y:S05]  /*112b0*/  @!P0 NANOSLEEP.SYNCS 0x989680 ;  /* 0x009896800000895d */ /* 0x002fea0003900000 */
[----:B------:R-:W1:Y:S02]  /*112c0*/  @!P0 SYNCS.PHASECHK.TRANS64 P0, [R9+URZ], R4 ;  /* 0x00000004090085a7 */ /* 0x000e64000800007f */
[----:B-1----:R-:W-:Y:S05]  /*112d0*/  @!P0 BRA `(.L_x_332) ;  /* 0xfffffffc00f08947 */ /* 0x002fea000383ffff */
[----:B------:R-:W-:Y:S05]  /*112e0*/  BRA `(.L_x_357) ;  /* 0xfffffff400c87947 */ /* 0x000fea000383ffff */
.L_x_333:
[----:B0-----:R0:W1:Y:S02]  /*112f0*/  SYNCS.PHASECHK.TRANS64.TRYWAIT P0, [R8+URZ], R5 ;  /* 0x00000005080075a7 */ /* 0x001064000800017f */
[----:B-1----:R-:W-:Y:S05]  /*11300*/  @!P0 NANOSLEEP.SYNCS 0x989680 ;  /* 0x009896800000895d */ /* 0x002fea0003900000 */
[----:B------:R-:W1:Y:S02]  /*11310*/  @!P0 SYNCS.PHASECHK.TRANS64 P0, [R8+URZ], R5 ;  /* 0x00000005080085a7 */ /* 0x000e64000800007f */
[----:B-1----:R-:W-:Y:S05]  /*11320*/  @!P0 BRA `(.L_x_333) ;  /* 0xfffffffc00f08947 */ /* 0x002fea000383ffff */
[----:B------:R-:W-:Y:S05]  /*11330*/  BRA `(.L_x_358) ;  /* 0xfffffff400d87947 */ /* 0x000fea000383ffff */
.L_x_334:
[----:B0-----:R0:W1:Y:S02]  /*11340*/  SYNCS.PHASECHK.TRANS64.TRYWAIT P0, [R9+URZ], R4 ;  /* 0x00000004090075a7 */ /* 0x001064000800017f */
[----:B-1----:R-:W-:Y:S05]  /*11350*/  @!P0 NANOSLEEP.SYNCS 0x989680 ;  /* 0x009896800000895d */ /* 0x002fea0003900000 */
[----:B------:R-:W1:Y:S02]  /*11360*/  @!P0 SYNCS.PHASECHK.TRANS64 P0, [R9+URZ], R4 ;  /* 0x00000004090085a7 */ /* 0x000e64000800007f */
[----:B-1----:R-:W-:Y:S05]  /*11370*/  @!P0 BRA `(.L_x_334) ;  /* 0xfffffffc00f08947 */ /* 0x002fea000383ffff */
[----:B------:R-:W-:Y:S05]  /*11380*/  BRA `(.L_x_359) ;  /* 0xfffffff400e87947 */ /* 0x000fea000383ffff */
.L_x_335:
[----:B0-----:R0:W1:Y:S02]  /*11390*/  SYNCS.PHASECHK.TRANS64.TRYWAIT P0, [R8+URZ], R5 ;  /* 0x00000005080075a7 */ /* 0x001064000800017f */
[----:B-1----:R-:W-:Y:S05]  /*113a0*/  @!P0 NANOSLEEP.SYNCS 0x989680 ;  /* 0x009896800000895d */ /* 0x002fea0003900000 */
[----:B------:R-:W1:Y:S02]  /*113b0*/  @!P0 SYNCS.PHASECHK.TRANS64 P0, [R8+URZ], R5 ;  /* 0x00000005080085a7 */ /* 0x000e64000800007f */
[----:B-1----:R-:W-:Y:S05]  /*113c0*/  @!P0 BRA `(.L_x_335) ;  /* 0xfffffffc00f08947 */ /* 0x002fea000383ffff */
[----:B------:R-:W-:Y:S05]  /*113d0*/  BRA `(.L_x_360) ;  /* 0xfffffff400f87947 */ /* 0x000fea000383ffff */
.L_x_336:
[----:B-1----:R1:W2:Y:S02]  /*113e0*/  SYNCS.PHASECHK.TRANS64.TRYWAIT P0, [R11+URZ], R6 ;  /* 0x000000060b0075a7 */ /* 0x0022a4000800017f */
[----:B--2---:R-:W-:Y:S05]  /*113f0*/  @!P0 NANOSLEEP.SYNCS 0x989680 ;  /* 0x009896800000895d */ /* 0x004fea0003900000 */
[----:B------:R-:W2:Y:S02]  /*11400*/  @!P0 SYNCS.PHASECHK.TRANS64 P0, [R11+URZ], R6 ;  /* 0x000000060b0085a7 */ /* 0x000ea4000800007f */
[----:B--2---:R-:W-:Y:S05]  /*11410*/  @!P0 BRA `(.L_x_336) ;  /* 0xfffffffc00f08947 */ /* 0x004fea000383ffff */
[----:B------:R-:W-:Y:S05]  /*11420*/  BRA `(.L_x_361) ;  /* 0xfffffff800007947 */ /* 0x000fea000383ffff */
.L_x_362:
[----:B------:R-:W-:-:S00]  /*11430*/  BRA `(.L_x_362) ;  /* 0xfffffffc00fc7947 */ /* 0x000fc0000383ffff */
[----:B------:R-:W-:-:S00]  /*11440*/  NOP ;  /* 0x0000000000007918 */ /* 0x000fc00000000000 */
        /* <DEDUP_REMOVED lines=11> */
.L_x_363:


//--------------------- .nv.shared._ZN7cutlass13device_kernelINS_4gemm6kernel13GemmUniversalIN4cute5tupleIJiiiiEEENS1_10collective13CollectiveMmaINS1_37MainloopSm90TmaGmmaWarpSpecializedFP8ILi18ENS5_IJNS4_1CILi1EEENSA_ILi2EEESB_EEENS1_35KernelTmaWarpSpecializedCooperativeEEENS5_IJNSA_ILi256EEENSA_ILi128EEENSA_ILi32EEEEEENS_12float_e5m2_tENS5_IJlSB_lEEESK_SL_NS4_8TiledMMAINS4_8MMA_AtomIJNS4_4SM904GMMA31MMA_64x128x32_F32E5M2E5M2_SS_TNILNSP_7ScaleInE1ELSR_1EEEEEENS4_6LayoutINS5_IJSC_SB_SB_EEENS5_IJSB_NSA_ILi0EEESW_EEEEENS5_IJNS4_10UnderscoreESZ_SZ_EEEEENS4_23SM90_TMA_LOAD_MULTICASTENS4_14ComposedLayoutINS4_7SwizzleILi1ELi4ELi3EEENS4_18smem_ptr_flag_bitsILi8EEENSU_INS5_IJNSA_ILi8EEESI_EEENS5_IJSI_SB_EEEEEEEvNS4_8identityENS4_13SM90_TMA_LOADES1C_vS1D_EENS_8epilogue10collective6detail29Sm90TmaWarpSpecializedAdapterINS1H_15DefaultEpilogueISK_SL_SL_NS1G_6thread17LinearCombinationISK_Li1EffLNS1L_9ScaleType4KindE0ELNS_15FloatRoundStyleE2ESK_EENS1_15EpilogueDefaultEEEEEvvEEEEvNT_6ParamsE --------------------------
	.section	.nv.shared._ZN7cutlass13device_kernelINS_4gemm6kernel13GemmUniversalIN4cute5tupleIJiiiiEEENS1_10collective13CollectiveMmaINS1_37MainloopSm90TmaGmmaWarpSpecializedFP8ILi18ENS5_IJNS4_1CILi1EEENSA_ILi2EEESB_EEENS1_35KernelTmaWarpSpecializedCooperativeEEENS5_IJNSA_ILi256EEENSA_ILi128EEENSA_ILi32EEEEEENS_12float_e5m2_tENS5_IJlSB_lEEESK_SL_NS4_8TiledMMAINS4_8MMA_AtomIJNS4_4SM904GMMA31MMA_64x128x32_F32E5M2E5M2_SS_TNILNSP_7ScaleInE1ELSR_1EEEEEENS4_6LayoutINS5_IJSC_SB_SB_EEENS5_IJSB_NSA_ILi0EEESW_EEEEENS5_IJNS4_10UnderscoreESZ_SZ_EEEEENS4_23SM90_TMA_LOAD_MULTICASTENS4_14ComposedLayoutINS4_7SwizzleILi1ELi4ELi3EEENS4_18smem_ptr_flag_bitsILi8EEENSU_INS5_IJNSA_ILi8EEESI_EEENS5_IJSI_SB_EEEEEEEvNS4_8identityENS4_13SM90_TMA_LOADES1C_vS1D_EENS_8epilogue10collective6detail29Sm90TmaWarpSpecializedAdapterINS1H_15DefaultEpilogueISK_SL_SL_NS1G_6thread17LinearCombinationISK_Li1EffLNS1L_9ScaleType4KindE0ELNS_15FloatRoundStyleE2ESK_EENS1_15EpilogueDefaultEEEEEvvEEEEvNT_6ParamsE,"aw",@nobits
	.sectionflags	@""
	.align	16
	.zero		1024


//--------------------- .nv.shared.reserved.0     --------------------------
	.section	.nv.shared.reserved.0,"aw",@nobits
	.weak		__nv_reservedSMEM_offset_0_alias
	.size		__nv_reservedSMEM_offset_0_alias, 0, 0
	.other		__nv_reservedSMEM_offset_0_alias,@"STO_CUDA_RESERVED_SHARED STV_DEFAULT"
__nv_reservedSMEM_offset_0_alias:
	.zero		0


//--------------------- .nv.global                --------------------------
	.section	.nv.global,"aw",@nobits
.nv.global:
	.type		_ZN39_INTERNAL_aed049b4_4_k_cu_0a5f0926_40624cute1_E,@object
	.size		_ZN39_INTERNAL_aed049b4_4_k_cu_0a5f0926_40624cute1_E,(_ZN39_INTERNAL_aed049b4_4_k_cu_0a5f0926_40624cuda3std3__45__cpo6cbeginE - _ZN39_INTERNAL_aed049b4_4_k_cu_0a5f0926_40624cute1_E)
_ZN39_INTERNAL_aed049b4_4_k_cu_0a5f0926_40624cute1_E:
	.zero		1
	.type		_ZN39_INTERNAL_aed049b4_4_k_cu_0a5f0926_40624cuda3std3__45__cpo6cbeginE,@object
	.size		_ZN39_INTERNAL_aed049b4_4_k_cu_0a5f0926_40624cuda3std3__45__cpo6cbeginE,(_ZN39_INTERNAL_aed049b4_4_k_cu_0a5f0926_40624cuda3std3__48in_placeE - _ZN39_INTERNAL_aed049b4_4_k_cu_0a5f0926_40624cuda3std3__45__cpo6cbeginE)
_ZN39_INTERNAL_aed049b4_4_k_cu_0a5f0926_40624cuda3std3__45__cpo6cbeginE:
	.zero		1
	.type		_ZN39_INTERNAL_aed049b4_4_k_cu_0a5f0926_40624cuda3std3__48in_placeE,@object
	.size		_ZN39_INTERNAL_aed049b4_4_k_cu_0a5f0926_40624cuda3std3__48in_placeE,(_ZN39_INTERNAL_aed049b4_4_k_cu_0a5f0926_40624cuda3std6ranges3__45__cpo9iter_moveE - _ZN39_INTERNAL_aed049b4_4_k_cu_0a5f0926_40624cuda3std3__48in_placeE)
_ZN39_INTERNAL_aed049b4_4_k_cu_0a5f0926_40624cuda3std3__48in_placeE:
	.zero		1
	.type		_ZN39_INTERNAL_aed049b4_4_k_cu_0a5f0926_40624cuda3std6ranges3__45__cpo9iter_moveE,@object
	.size		_ZN39_INTERNAL_aed049b4_4_k_cu_0a5f0926_40624cuda3std6ranges3__45__cpo9iter_moveE,(_ZN39_INTERNAL_aed049b4_4_k_cu_0a5f0926_40624cuda3std3__45__cpo5beginE - _ZN39_INTERNAL_aed049b4_4_k_cu_0a5f0926_40624cuda3std6ranges3__45__cpo9iter_moveE)
_ZN39_INTERNAL_aed049b4_4_k_cu_0a5f0926_40624cuda3std6ranges3__45__cpo9iter_moveE:
	.zero		1
	.type		_ZN39_INTERNAL_aed049b4_4_k_cu_0a5f0926_40624cuda3std3__45__cpo5beginE,@object
	.size		_ZN39_INTERNAL_aed049b4_4_k_cu_0a5f0926_40624cuda3std3__45__cpo5beginE,(_ZN39_INTERNAL_aed049b4_4_k_cu_0a5f0926_40624cuda3std3__441_GLOBAL__N__aed049b4_4_k_cu_0a5f0926_40626ignoreE - _ZN39_INTERNAL_aed049b4_4_k_cu_0a5f0926_40624cuda3std3__45__cpo5beginE)
_ZN39_INTERNAL_aed049b4_4_k_cu_0a5f0926_40624cuda3std3__45__cpo5beginE:
	.zero		1
	.type		_ZN39_INTERNAL_aed049b4_4_k_cu_0a5f0926_40624cuda3std3__441_GLOBAL__N__aed049b4_4_k_cu_0a5f0926_40626ignoreE,@object
	.size		_ZN39_INTERNAL_aed049b4_4_k_cu_0a5f0926_40624cuda3std3__441_GLOBAL__N__aed049b4_4_k_cu_0a5f0926_40626ignoreE,(_ZN39_INTERNAL_aed049b4_4_k_cu_0a5f0926_40624cute7productE - _ZN39_INTERNAL_aed049b4_4_k_cu_0a5f0926_40624cuda3std3__441_GLOBAL__N__aed049b4_4_k_cu_0a5f0926_40626ignoreE)
_ZN39_INTERNAL_aed049b4_4_k_cu_0a5f0926_40624cuda3std3__441_GLOBAL__N__aed049b4_4_k_cu_0a5f0926_40626ignoreE:
	.zero		1
	.type		_ZN39_INTERNAL_aed049b4_4_k_cu_0a5f0926_40624cute7productE,@object
	.size		_ZN39_INTERNAL_aed049b4_4_k_cu_0a5f0926_40624cute7productE,(_ZN39_INTERNAL_aed049b4_4_k_cu_0a5f0926_40624cuda3std3__45__cpo3endE - _ZN39_INTERNAL_aed049b4_4_k_cu_0a5f0926_40624cute7productE)
_ZN39_INTERNAL_aed049b4_4_k_cu_0a5f0926_40624cute7productE:
	.zero		1
	.type		_ZN39_INTERNAL_aed049b4_4_k_cu_0a5f0926_40624cuda3std3__45__cpo3endE,@object
	.size		_ZN39_INTERNAL_aed049b4_4_k_cu_0a5f0926_40624cuda3std3__45__cpo3endE,(_ZN39_INTERNAL_aed049b4_4_k_cu_0a5f0926_40624cuda3std3__419piecewise_constructE - _ZN39_INTERNAL_aed049b4_4_k_cu_0a5f0926_40624cuda3std3__45__cpo3endE)
_ZN39_INTERNAL_aed049b4_4_k_cu_0a5f0926_40624cuda3std3__45__cpo3endE:
	.zero		1
	.type		_ZN39_INTERNAL_aed049b4_4_k_cu_0a5f0926_40624cuda3std3__419piecewise_constructE,@object
	.size		_ZN39_INTERNAL_aed049b4_4_k_cu_0a5f0926_40624cuda3std3__419piecewise_constructE,(_ZN39_INTERNAL_aed049b4_4_k_cu_0a5f0926_40624cuda3std3__45__cpo4cendE - _ZN39_INTERNAL_aed049b4_4_k_cu_0a5f0926_40624cuda3std3__419piecewise_constructE)
_ZN39_INTERNAL_aed049b4_4_k_cu_0a5f0926_40624cuda3std3__419piecewise_constructE:
	.zero		1
	.type		_ZN39_INTERNAL_aed049b4_4_k_cu_0a5f0926_40624cuda3std3__45__cpo4cendE,@object
	.size		_ZN39_INTERNAL_aed049b4_4_k_cu_0a5f0926_40624cuda3std3__45__cpo4cendE,(_ZN39_INTERNAL_aed049b4_4_k_cu_0a5f0926_40624cuda3std6ranges3__45__cpo4swapE - _ZN39_INTERNAL_aed049b4_4_k_cu_0a5f0926_40624cuda3std3__45__cpo4cendE)
_ZN39_INTERNAL_aed049b4_4_k_cu_0a5f0926_40624cuda3std3__45__cpo4cendE:
	.zero		1
	.type		_ZN39_INTERNAL_aed049b4_4_k_cu_0a5f0926_40624cuda3std6ranges3__45__cpo4swapE,@object
	.size		_ZN39_INTERNAL_aed049b4_4_k_cu_0a5f0926_40624cuda3std6ranges3__45__cpo4swapE,(.L_7 - _ZN39_INTERNAL_aed049b4_4_k_cu_0a5f0926_40624cuda3std6ranges3__45__cpo4swapE)
_ZN39_INTERNAL_aed049b4_4_k_cu_0a5f0926_40624cuda3std6ranges3__45__cpo4swapE:
	.zero		1
.L_7:


//--------------------- .nv.constant0._ZN7cutlass13device_kernelINS_4gemm6kernel13GemmUniversalIN4cute5tupleIJiiiiEEENS1_10collective13CollectiveMmaINS1_37MainloopSm90TmaGmmaWarpSpecializedFP8ILi18ENS5_IJNS4_1CILi1EEENSA_ILi2EEESB_EEENS1_35KernelTmaWarpSpecializedCooperativeEEENS5_IJNSA_ILi256EEENSA_ILi128EEENSA_ILi32EEEEEENS_12float_e5m2_tENS5_IJlSB_lEEESK_SL_NS4_8TiledMMAINS4_8MMA_AtomIJNS4_4SM904GMMA31MMA_64x128x32_F32E5M2E5M2_SS_TNILNSP_7ScaleInE1ELSR_1EEEEEENS4_6LayoutINS5_IJSC_SB_SB_EEENS5_IJSB_NSA_ILi0EEESW_EEEEENS5_IJNS4_10UnderscoreESZ_SZ_EEEEENS4_23SM90_TMA_LOAD_MULTICASTENS4_14ComposedLayoutINS4_7SwizzleILi1ELi4ELi3EEENS4_18smem_ptr_flag_bitsILi8EEENSU_INS5_IJNSA_ILi8EEESI_EEENS5_IJSI_SB_EEEEEEEvNS4_8identityENS4_13SM90_TMA_LOADES1C_vS1D_EENS_8epilogue10collective6detail29Sm90TmaWarpSpecializedAdapterINS1H_15DefaultEpilogueISK_SL_SL_NS1G_6thread17LinearCombinationISK_Li1EffLNS1L_9ScaleType4KindE0ELNS_15FloatRoundStyleE2ESK_EENS1_15EpilogueDefaultEEEEEvvEEEEvNT_6ParamsE --------------------------
	.section	.nv.constant0._ZN7cutlass13device_kernelINS_4gemm6kernel13GemmUniversalIN4cute5tupleIJiiiiEEENS1_10collective13CollectiveMmaINS1_37MainloopSm90TmaGmmaWarpSpecializedFP8ILi18ENS5_IJNS4_1CILi1EEENSA_ILi2EEESB_EEENS1_35KernelTmaWarpSpecializedCooperativeEEENS5_IJNSA_ILi256EEENSA_ILi128EEENSA_ILi32EEEEEENS_12float_e5m2_tENS5_IJlSB_lEEESK_SL_NS4_8TiledMMAINS4_8MMA_AtomIJNS4_4SM904GMMA31MMA_64x128x32_F32E5M2E5M2_SS_TNILNSP_7ScaleInE1ELSR_1EEEEEENS4_6LayoutINS5_IJSC_SB_SB_EEENS5_IJSB_NSA_ILi0EEESW_EEEEENS5_IJNS4_10UnderscoreESZ_SZ_EEEEENS4_23SM90_TMA_LOAD_MULTICASTENS4_14ComposedLayoutINS4_7SwizzleILi1ELi4ELi3EEENS4_18smem_ptr_flag_bitsILi8EEENSU_INS5_IJNSA_ILi8EEESI_EEENS5_IJSI_SB_EEEEEEEvNS4_8identityENS4_13SM90_TMA_LOADES1C_vS1D_EENS_8epilogue10collective6detail29Sm90TmaWarpSpecializedAdapterINS1H_15DefaultEpilogueISK_SL_SL_NS1G_6thread17LinearCombinationISK_Li1EffLNS1L_9ScaleType4KindE0ELNS_15FloatRoundStyleE2ESK_EENS1_15EpilogueDefaultEEEEEvvEEEEvNT_6ParamsE,"a",@progbits
	.sectionflags	@""
	.align	4
.nv.constant0._ZN7cutlass13device_kernelINS_4gemm6kernel13GemmUniversalIN4cute5tupleIJiiiiEEENS1_10collective13CollectiveMmaINS1_37MainloopSm90TmaGmmaWarpSpecializedFP8ILi18ENS5_IJNS4_1CILi1EEENSA_ILi2EEESB_EEENS1_35KernelTmaWarpSpecializedCooperativeEEENS5_IJNSA_ILi256EEENSA_ILi128EEENSA_ILi32EEEEEENS_12float_e5m2_tENS5_IJlSB_lEEESK_SL_NS4_8TiledMMAINS4_8MMA_AtomIJNS4_4SM904GMMA31MMA_64x128x32_F32E5M2E5M2_SS_TNILNSP_7ScaleInE1ELSR_1EEEEEENS4_6LayoutINS5_IJSC_SB_SB_EEENS5_IJSB_NSA_ILi0EEESW_EEEEENS5_IJNS4_10UnderscoreESZ_SZ_EEEEENS4_23SM90_TMA_LOAD_MULTICASTENS4_14ComposedLayoutINS4_7SwizzleILi1ELi4ELi3EEENS4_18smem_ptr_flag_bitsILi8EEENSU_INS5_IJNSA_ILi8EEESI_EEENS5_IJSI_SB_EEEEEEEvNS4_8identityENS4_13SM90_TMA_LOADES1C_vS1D_EENS_8epilogue10collective6detail29Sm90TmaWarpSpecializedAdapterINS1H_15DefaultEpilogueISK_SL_SL_NS1G_6thread17LinearCombinationISK_Li1EffLNS1L_9ScaleType4KindE0ELNS_15FloatRoundStyleE2ESK_EENS1_15EpilogueDefaultEEEEEvvEEEEvNT_6ParamsE:
	.zero		1664


//--------------------- SYMBOLS --------------------------

	.type		.nv.reservedSmem.offset0,@object
	.size		.nv.reservedSmem.offset0,0x4
